//
// Generated by NVIDIA NVVM Compiler
//
// Compiler Build ID: CL-36424714
// Cuda compilation tools, release 13.0, V13.0.88
// Based on NVVM 20.0.0
//

.version 9.0
.target sm_100
.address_size 64

	// .globl	_Z15assign_clustersPKfS0_iS0_S0_PfS1_iPi
.extern .shared .align 16 .b8 shared_means[];

.visible .entry _Z15assign_clustersPKfS0_iS0_S0_PfS1_iPi(
	.param .u64 .ptr .align 1 _Z15assign_clustersPKfS0_iS0_S0_PfS1_iPi_param_0,
	.param .u64 .ptr .align 1 _Z15assign_clustersPKfS0_iS0_S0_PfS1_iPi_param_1,
	.param .u32 _Z15assign_clustersPKfS0_iS0_S0_PfS1_iPi_param_2,
	.param .u64 .ptr .align 1 _Z15assign_clustersPKfS0_iS0_S0_PfS1_iPi_param_3,
	.param .u64 .ptr .align 1 _Z15assign_clustersPKfS0_iS0_S0_PfS1_iPi_param_4,
	.param .u64 .ptr .align 1 _Z15assign_clustersPKfS0_iS0_S0_PfS1_iPi_param_5,
	.param .u64 .ptr .align 1 _Z15assign_clustersPKfS0_iS0_S0_PfS1_iPi_param_6,
	.param .u32 _Z15assign_clustersPKfS0_iS0_S0_PfS1_iPi_param_7,
	.param .u64 .ptr .align 1 _Z15assign_clustersPKfS0_iS0_S0_PfS1_iPi_param_8
)
{
	.reg .pred 	%p<27>;
	.reg .b32 	%r<97>;
	.reg .b32 	%f<121>;
	.reg .b64 	%rd<29>;

	ld.param.u64 	%rd3, [_Z15assign_clustersPKfS0_iS0_S0_PfS1_iPi_param_0];
	ld.param.u64 	%rd4, [_Z15assign_clustersPKfS0_iS0_S0_PfS1_iPi_param_1];
	ld.param.u32 	%r29, [_Z15assign_clustersPKfS0_iS0_S0_PfS1_iPi_param_2];
	ld.param.u64 	%rd5, [_Z15assign_clustersPKfS0_iS0_S0_PfS1_iPi_param_3];
	ld.param.u64 	%rd6, [_Z15assign_clustersPKfS0_iS0_S0_PfS1_iPi_param_4];
	ld.param.u64 	%rd7, [_Z15assign_clustersPKfS0_iS0_S0_PfS1_iPi_param_5];
	ld.param.u64 	%rd8, [_Z15assign_clustersPKfS0_iS0_S0_PfS1_iPi_param_6];
	ld.param.u32 	%r28, [_Z15assign_clustersPKfS0_iS0_S0_PfS1_iPi_param_7];
	ld.param.u64 	%rd9, [_Z15assign_clustersPKfS0_iS0_S0_PfS1_iPi_param_8];
	mov.u32 	%r30, %ctaid.x;
	mov.u32 	%r31, %ntid.x;
	mov.u32 	%r1, %tid.x;
	mad.lo.s32 	%r2, %r30, %r31, %r1;
	setp.ge.s32 	%p1, %r2, %r29;
	@%p1 bra 	$L__BB0_17;
	setp.ge.u32 	%p2, %r1, %r28;
	@%p2 bra 	$L__BB0_3;
	cvta.to.global.u64 	%rd10, %rd5;
	mul.wide.u32 	%rd11, %r1, 4;
	add.s64 	%rd12, %rd10, %rd11;
	ld.global.nc.f32 	%f10, [%rd12];
	shl.b32 	%r32, %r1, 2;
	mov.u32 	%r33, shared_means;
	add.s32 	%r34, %r33, %r32;
	st.shared.f32 	[%r34], %f10;
	cvta.to.global.u64 	%rd13, %rd6;
	add.s64 	%rd14, %rd13, %rd11;
	ld.global.nc.f32 	%f11, [%rd14];
	shl.b32 	%r35, %r28, 2;
	add.s32 	%r36, %r34, %r35;
	st.shared.f32 	[%r36], %f11;
$L__BB0_3:
	bar.sync 	0;
	cvta.to.global.u64 	%rd16, %rd3;
	mul.wide.s32 	%rd17, %r2, 4;
	add.s64 	%rd18, %rd16, %rd17;
	ld.global.nc.f32 	%f1, [%rd18];
	cvta.to.global.u64 	%rd19, %rd4;
	add.s64 	%rd20, %rd19, %rd17;
	ld.global.nc.f32 	%f2, [%rd20];
	setp.lt.s32 	%p3, %r28, 1;
	mov.b64 	%rd28, 0;
	@%p3 bra 	$L__BB0_16;
	and.b32  	%r3, %r28, 7;
	setp.lt.u32 	%p4, %r28, 8;
	mov.f32 	%f118, 0f7F7FFFFF;
	mov.b32 	%r91, 0;
	mov.u32 	%r96, %r91;
	@%p4 bra 	$L__BB0_7;
	and.b32  	%r91, %r28, 2147483640;
	mov.u32 	%r41, shared_means;
	add.s32 	%r84, %r41, 16;
	shl.b32 	%r5, %r28, 2;
	mov.f32 	%f118, 0f7F7FFFFF;
	mov.b32 	%r85, 0;
	mov.u32 	%r96, %r85;
$L__BB0_6:
	.pragma "nounroll";
	ld.shared.v4.f32 	{%f14, %f15, %f16, %f17}, [%r84+-16];
	add.s32 	%r42, %r84, %r5;
	ld.shared.f32 	%f18, [%r42+-16];
	sub.f32 	%f19, %f1, %f14;
	sub.f32 	%f20, %f2, %f18;
	mul.f32 	%f21, %f20, %f20;
	fma.rn.f32 	%f22, %f19, %f19, %f21;
	setp.lt.f32 	%p5, %f22, %f118;
	selp.f32 	%f23, %f22, %f118, %p5;
	selp.b32 	%r43, %r85, %r96, %p5;
	ld.shared.f32 	%f24, [%r42+-12];
	sub.f32 	%f25, %f1, %f15;
	sub.f32 	%f26, %f2, %f24;
	mul.f32 	%f27, %f26, %f26;
	fma.rn.f32 	%f28, %f25, %f25, %f27;
	setp.lt.f32 	%p6, %f28, %f23;
	selp.f32 	%f29, %f28, %f23, %p6;
	add.s32 	%r44, %r85, 1;
	selp.b32 	%r45, %r44, %r43, %p6;
	ld.shared.f32 	%f30, [%r42+-8];
	sub.f32 	%f31, %f1, %f16;
	sub.f32 	%f32, %f2, %f30;
	mul.f32 	%f33, %f32, %f32;
	fma.rn.f32 	%f34, %f31, %f31, %f33;
	setp.lt.f32 	%p7, %f34, %f29;
	selp.f32 	%f35, %f34, %f29, %p7;
	add.s32 	%r46, %r85, 2;
	selp.b32 	%r47, %r46, %r45, %p7;
	ld.shared.f32 	%f36, [%r42+-4];
	sub.f32 	%f37, %f1, %f17;
	sub.f32 	%f38, %f2, %f36;
	mul.f32 	%f39, %f38, %f38;
	fma.rn.f32 	%f40, %f37, %f37, %f39;
	setp.lt.f32 	%p8, %f40, %f35;
	selp.f32 	%f41, %f40, %f35, %p8;
	add.s32 	%r48, %r85, 3;
	selp.b32 	%r49, %r48, %r47, %p8;
	ld.shared.v4.f32 	{%f42, %f43, %f44, %f45}, [%r84];
	ld.shared.f32 	%f46, [%r42];
	sub.f32 	%f47, %f1, %f42;
	sub.f32 	%f48, %f2, %f46;
	mul.f32 	%f49, %f48, %f48;
	fma.rn.f32 	%f50, %f47, %f47, %f49;
	setp.lt.f32 	%p9, %f50, %f41;
	selp.f32 	%f51, %f50, %f41, %p9;
	add.s32 	%r50, %r85, 4;
	selp.b32 	%r51, %r50, %r49, %p9;
	ld.shared.f32 	%f52, [%r42+4];
	sub.f32 	%f53, %f1, %f43;
	sub.f32 	%f54, %f2, %f52;
	mul.f32 	%f55, %f54, %f54;
	fma.rn.f32 	%f56, %f53, %f53, %f55;
	setp.lt.f32 	%p10, %f56, %f51;
	selp.f32 	%f57, %f56, %f51, %p10;
	add.s32 	%r52, %r85, 5;
	selp.b32 	%r53, %r52, %r51, %p10;
	ld.shared.f32 	%f58, [%r42+8];
	sub.f32 	%f59, %f1, %f44;
	sub.f32 	%f60, %f2, %f58;
	mul.f32 	%f61, %f60, %f60;
	fma.rn.f32 	%f62, %f59, %f59, %f61;
	setp.lt.f32 	%p11, %f62, %f57;
	selp.f32 	%f63, %f62, %f57, %p11;
	add.s32 	%r54, %r85, 6;
	selp.b32 	%r55, %r54, %r53, %p11;
	ld.shared.f32 	%f64, [%r42+12];
	sub.f32 	%f65, %f1, %f45;
	sub.f32 	%f66, %f2, %f64;
	mul.f32 	%f67, %f66, %f66;
	fma.rn.f32 	%f68, %f65, %f65, %f67;
	setp.lt.f32 	%p12, %f68, %f63;
	selp.f32 	%f118, %f68, %f63, %p12;
	add.s32 	%r56, %r85, 7;
	selp.b32 	%r96, %r56, %r55, %p12;
	add.s32 	%r84, %r84, 32;
	add.s32 	%r85, %r85, 8;
	setp.ne.s32 	%p13, %r85, %r91;
	@%p13 bra 	$L__BB0_6;
$L__BB0_7:
	setp.eq.s32 	%p14, %r3, 0;
	@%p14 bra 	$L__BB0_15;
	and.b32  	%r15, %r28, 3;
	setp.lt.u32 	%p15, %r3, 4;
	@%p15 bra 	$L__BB0_10;
	shl.b32 	%r58, %r91, 2;
	mov.u32 	%r59, shared_means;
	add.s32 	%r60, %r59, %r58;
	ld.shared.f32 	%f69, [%r60];
	shl.b32 	%r61, %r28, 2;
	add.s32 	%r62, %r60, %r61;
	ld.shared.f32 	%f70, [%r62];
	sub.f32 	%f71, %f1, %f69;
	sub.f32 	%f72, %f2, %f70;
	mul.f32 	%f73, %f72, %f72;
	fma.rn.f32 	%f74, %f71, %f71, %f73;
	setp.lt.f32 	%p16, %f74, %f118;
	selp.f32 	%f75, %f74, %f118, %p16;
	selp.b32 	%r63, %r91, %r96, %p16;
	add.s32 	%r64, %r91, 1;
	ld.shared.f32 	%f76, [%r60+4];
	ld.shared.f32 	%f77, [%r62+4];
	sub.f32 	%f78, %f1, %f76;
	sub.f32 	%f79, %f2, %f77;
	mul.f32 	%f80, %f79, %f79;
	fma.rn.f32 	%f81, %f78, %f78, %f80;
	setp.lt.f32 	%p17, %f81, %f75;
	selp.f32 	%f82, %f81, %f75, %p17;
	selp.b32 	%r65, %r64, %r63, %p17;
	add.s32 	%r66, %r91, 2;
	ld.shared.f32 	%f83, [%r60+8];
	ld.shared.f32 	%f84, [%r62+8];
	sub.f32 	%f85, %f1, %f83;
	sub.f32 	%f86, %f2, %f84;
	mul.f32 	%f87, %f86, %f86;
	fma.rn.f32 	%f88, %f85, %f85, %f87;
	setp.lt.f32 	%p18, %f88, %f82;
	selp.f32 	%f89, %f88, %f82, %p18;
	selp.b32 	%r67, %r66, %r65, %p18;
	add.s32 	%r68, %r91, 3;
	ld.shared.f32 	%f90, [%r60+12];
	ld.shared.f32 	%f91, [%r62+12];
	sub.f32 	%f92, %f1, %f90;
	sub.f32 	%f93, %f2, %f91;
	mul.f32 	%f94, %f93, %f93;
	fma.rn.f32 	%f95, %f92, %f92, %f94;
	setp.lt.f32 	%p19, %f95, %f89;
	selp.f32 	%f118, %f95, %f89, %p19;
	selp.b32 	%r96, %r68, %r67, %p19;
	add.s32 	%r91, %r91, 4;
$L__BB0_10:
	setp.eq.s32 	%p20, %r15, 0;
	@%p20 bra 	$L__BB0_15;
	setp.eq.s32 	%p21, %r15, 1;
	@%p21 bra 	$L__BB0_13;
	shl.b32 	%r70, %r91, 2;
	mov.u32 	%r71, shared_means;
	add.s32 	%r72, %r71, %r70;
	ld.shared.f32 	%f96, [%r72];
	shl.b32 	%r73, %r28, 2;
	add.s32 	%r74, %r72, %r73;
	ld.shared.f32 	%f97, [%r74];
	sub.f32 	%f98, %f1, %f96;
	sub.f32 	%f99, %f2, %f97;
	mul.f32 	%f100, %f99, %f99;
	fma.rn.f32 	%f101, %f98, %f98, %f100;
	setp.lt.f32 	%p22, %f101, %f118;
	selp.f32 	%f102, %f101, %f118, %p22;
	selp.b32 	%r75, %r91, %r96, %p22;
	add.s32 	%r76, %r91, 1;
	ld.shared.f32 	%f103, [%r72+4];
	ld.shared.f32 	%f104, [%r74+4];
	sub.f32 	%f105, %f1, %f103;
	sub.f32 	%f106, %f2, %f104;
	mul.f32 	%f107, %f106, %f106;
	fma.rn.f32 	%f108, %f105, %f105, %f107;
	setp.lt.f32 	%p23, %f108, %f102;
	selp.f32 	%f118, %f108, %f102, %p23;
	selp.b32 	%r96, %r76, %r75, %p23;
	add.s32 	%r91, %r91, 2;
$L__BB0_13:
	and.b32  	%r77, %r28, 1;
	setp.eq.b32 	%p24, %r77, 1;
	not.pred 	%p25, %p24;
	@%p25 bra 	$L__BB0_15;
	shl.b32 	%r78, %r91, 2;
	mov.u32 	%r79, shared_means;
	add.s32 	%r80, %r79, %r78;
	ld.shared.f32 	%f109, [%r80];
	shl.b32 	%r81, %r28, 2;
	add.s32 	%r82, %r80, %r81;
	ld.shared.f32 	%f110, [%r82];
	sub.f32 	%f111, %f1, %f109;
	sub.f32 	%f112, %f2, %f110;
	mul.f32 	%f113, %f112, %f112;
	fma.rn.f32 	%f114, %f111, %f111, %f113;
	setp.lt.f32 	%p26, %f114, %f118;
	selp.b32 	%r96, %r91, %r96, %p26;
$L__BB0_15:
	cvt.u64.u32 	%rd28, %r96;
$L__BB0_16:
	cvta.to.global.u64 	%rd21, %rd7;
	shl.b64 	%rd22, %rd28, 2;
	add.s64 	%rd23, %rd21, %rd22;
	atom.global.add.f32 	%f115, [%rd23], %f1;
	cvta.to.global.u64 	%rd24, %rd8;
	add.s64 	%rd25, %rd24, %rd22;
	atom.global.add.f32 	%f116, [%rd25], %f2;
	cvta.to.global.u64 	%rd26, %rd9;
	add.s64 	%rd27, %rd26, %rd22;
	atom.global.add.u32 	%r83, [%rd27], 1;
$L__BB0_17:
	ret;

}
	// .globl	_Z27compute_new_means_and_resetPfS_S_S_Pi
.visible .entry _Z27compute_new_means_and_resetPfS_S_S_Pi(
	.param .u64 .ptr .align 1 _Z27compute_new_means_and_resetPfS_S_S_Pi_param_0,
	.param .u64 .ptr .align 1 _Z27compute_new_means_and_resetPfS_S_S_Pi_param_1,
	.param .u64 .ptr .align 1 _Z27compute_new_means_and_resetPfS_S_S_Pi_param_2,
	.param .u64 .ptr .align 1 _Z27compute_new_means_and_resetPfS_S_S_Pi_param_3,
	.param .u64 .ptr .align 1 _Z27compute_new_means_and_resetPfS_S_S_Pi_param_4
)
{
	.reg .b32 	%r<5>;
	.reg .b32 	%f<6>;
	.reg .b64 	%rd<17>;

	ld.param.u64 	%rd1, [_Z27compute_new_means_and_resetPfS_S_S_Pi_param_0];
	ld.param.u64 	%rd2, [_Z27compute_new_means_and_resetPfS_S_S_Pi_param_1];
	ld.param.u64 	%rd3, [_Z27compute_new_means_and_resetPfS_S_S_Pi_param_2];
	ld.param.u64 	%rd4, [_Z27compute_new_means_and_resetPfS_S_S_Pi_param_3];
	ld.param.u64 	%rd5, [_Z27compute_new_means_and_resetPfS_S_S_Pi_param_4];
	cvta.to.global.u64 	%rd6, %rd2;
	cvta.to.global.u64 	%rd7, %rd4;
	cvta.to.global.u64 	%rd8, %rd1;
	cvta.to.global.u64 	%rd9, %rd3;
	cvta.to.global.u64 	%rd10, %rd5;
	mov.u32 	%r1, %tid.x;
	mul.wide.u32 	%rd11, %r1, 4;
	add.s64 	%rd12, %rd10, %rd11;
	ld.global.u32 	%r2, [%rd12];
	max.s32 	%r3, %r2, 1;
	add.s64 	%rd13, %rd9, %rd11;
	ld.global.f32 	%f1, [%rd13];
	cvt.rn.f32.u32 	%f2, %r3;
	div.rn.f32 	%f3, %f1, %f2;
	add.s64 	%rd14, %rd8, %rd11;
	st.global.f32 	[%rd14], %f3;
	add.s64 	%rd15, %rd7, %rd11;
	ld.global.f32 	%f4, [%rd15];
	div.rn.f32 	%f5, %f4, %f2;
	add.s64 	%rd16, %rd6, %rd11;
	st.global.f32 	[%rd16], %f5;
	mov.b32 	%r4, 0;
	st.global.u32 	[%rd15], %r4;
	st.global.u32 	[%rd13], %r4;
	st.global.u32 	[%rd12], %r4;
	ret;

}


// ===== COMPILED SASS (sm_100) =====

	.target	sm_100

	.elftype	@"ET_EXEC"


//--------------------- .note.nv.tkinfo           --------------------------
	.section	.note.nv.tkinfo,"",@"SHT_NOTE"
	.sectionflags	@"SHF_NOTE_NV_TKINFO"
	.tkinfo
        /*0018*/ 	.word	0x00000002
        /*0030*/ 	.string	""
        /*0030*/ 	.string	"ptxas"
        /*0030*/ 	.string	"Cuda compilation tools, release 13.0, V13.0.88"
        /*0030*/ 	.string	"Build cuda_13.0.r13.0/compiler.36424714_0"
        /*0030*/ 	.string	"-arch sm_100 -m 64 "



//--------------------- .note.nv.cuinfo           --------------------------
	.section	.note.nv.cuinfo,"",@"SHT_NOTE"
	.sectionflags	@"SHF_NOTE_NV_CUINFO"
        /*0018*/ 	.short	0x0002
        /*001a*/ 	.short	0x0064
        /*001c*/ 	.short	0x0082
	.zero		2


//--------------------- .nv.info                  --------------------------
	.section	.nv.info,"",@"SHT_CUDA_INFO"
	.align	4


	//----- nvinfo : EIATTR_REGCOUNT
	.align		4
        /*0000*/ 	.byte	0x04, 0x2f
        /*0002*/ 	.short	(.L_1 - .L_0)
	.align		4
.L_0:
        /*0004*/ 	.word	index@(_Z15assign_clustersPKfS0_iS0_S0_PfS1_iPi)
        /*0008*/ 	.word	0x0000001b


	//----- nvinfo : EIATTR_FRAME_SIZE
	.align		4
.L_1:
        /*000c*/ 	.byte	0x04, 0x11
        /*000e*/ 	.short	(.L_3 - .L_2)
	.align		4
.L_2:
        /*0010*/ 	.word	index@(_Z15assign_clustersPKfS0_iS0_S0_PfS1_iPi)
        /*0014*/ 	.word	0x00000000


	//----- nvinfo : EIATTR_REGCOUNT
	.align		4
.L_3:
        /*0018*/ 	.byte	0x04, 0x2f
        /*001a*/ 	.short	(.L_5 - .L_4)
	.align		4
.L_4:
        /*001c*/ 	.word	index@(_Z27compute_new_means_and_resetPfS_S_S_Pi)
        /*0020*/ 	.word	0x00000015


	//----- nvinfo : EIATTR_FRAME_SIZE
	.align		4
.L_5:
        /*0024*/ 	.byte	0x04, 0x11
        /*0026*/ 	.short	(.L_7 - .L_6)
	.align		4
.L_6:
        /*0028*/ 	.word	index@($__internal_0_$__cuda_sm3x_div_rn_noftz_f32_slowpath)
        /*002c*/ 	.word	0x00000000


	//----- nvinfo : EIATTR_FRAME_SIZE
	.align		4
.L_7:
        /*0030*/ 	.byte	0x04, 0x11
        /*0032*/ 	.short	(.L_9 - .L_8)
	.align		4
.L_8:
        /*0034*/ 	.word	index@(_Z27compute_new_means_and_resetPfS_S_S_Pi)
        /*0038*/ 	.word	0x00000000


	//----- nvinfo : EIATTR_MIN_STACK_SIZE
	.align		4
.L_9:
        /*003c*/ 	.byte	0x04, 0x12
        /*003e*/ 	.short	(.L_11 - .L_10)
	.align		4
.L_10:
        /*0040*/ 	.word	index@(_Z27compute_new_means_and_resetPfS_S_S_Pi)
        /*0044*/ 	.word	0x00000000


	//----- nvinfo : EIATTR_MIN_STACK_SIZE
	.align		4
.L_11:
        /*0048*/ 	.byte	0x04, 0x12
        /*004a*/ 	.short	(.L_13 - .L_12)
	.align		4
.L_12:
        /*004c*/ 	.word	index@(_Z15assign_clustersPKfS0_iS0_S0_PfS1_iPi)
        /*0050*/ 	.word	0x00000000
.L_13:


//--------------------- .nv.compat                --------------------------
	.section	.nv.compat,"",@"SHT_CUDA_COMPAT_INFO"
	.align	4
        /*0000*/ 	.byte	0x02, 0x09, 0x00, 0x00, 0x02, 0x02, 0x01, 0x00, 0x02, 0x05, 0x05, 0x00, 0x03, 0x07, 0x01, 0x01
        /*0010*/ 	.byte	0x02, 0x03, 0x00, 0x00, 0x02, 0x06, 0x01, 0x00, 0x04, 0x0b, 0x08, 0x00, 0x01, 0x00, 0x00, 0x00
        /*0020*/ 	.byte	0x00, 0x00, 0x00, 0x00


//--------------------- .nv.info._Z27compute_new_means_and_resetPfS_S_S_Pi --------------------------
	.section	.nv.info._Z27compute_new_means_and_resetPfS_S_S_Pi,"",@"SHT_CUDA_INFO"
	.sectionflags	@""
	.align	4


	//----- nvinfo : EIATTR_CUDA_API_VERSION
	.align		4
        /*0000*/ 	.byte	0x04, 0x37
        /*0002*/ 	.short	(.L_15 - .L_14)
.L_14:
        /*0004*/ 	.word	0x00000082


	//----- nvinfo : EIATTR_KPARAM_INFO
	.align		4
.L_15:
        /*0008*/ 	.byte	0x04, 0x17
        /*000a*/ 	.short	(.L_17 - .L_16)
.L_16:
        /*000c*/ 	.word	0x00000000
        /*0010*/ 	.short	0x0004
        /*0012*/ 	.short	0x0020
        /*0014*/ 	.byte	0x00, 0xf5, 0x21, 0x00


	//----- nvinfo : EIATTR_KPARAM_INFO
	.align		4
.L_17:
        /*0018*/ 	.byte	0x04, 0x17
        /*001a*/ 	.short	(.L_19 - .L_18)
.L_18:
        /*001c*/ 	.word	0x00000000
        /*0020*/ 	.short	0x0003
        /*0022*/ 	.short	0x0018
        /*0024*/ 	.byte	0x00, 0xf5, 0x21, 0x00


	//----- nvinfo : EIATTR_KPARAM_INFO
	.align		4
.L_19:
        /*0028*/ 	.byte	0x04, 0x17
        /*002a*/ 	.short	(.L_21 - .L_20)
.L_20:
        /*002c*/ 	.word	0x00000000
        /*0030*/ 	.short	0x0002
        /*0032*/ 	.short	0x0010
        /*0034*/ 	.byte	0x00, 0xf5, 0x21, 0x00


	//----- nvinfo : EIATTR_KPARAM_INFO
	.align		4
.L_21:
        /*0038*/ 	.byte	0x04, 0x17
        /*003a*/ 	.short	(.L_23 - .L_22)
.L_22:
        /*003c*/ 	.word	0x00000000
        /*0040*/ 	.short	0x0001
        /*0042*/ 	.short	0x0008
        /*0044*/ 	.byte	0x00, 0xf5, 0x21, 0x00


	//----- nvinfo : EIATTR_KPARAM_INFO
	.align		4
.L_23:
        /*0048*/ 	.byte	0x04, 0x17
        /*004a*/ 	.short	(.L_25 - .L_24)
.L_24:
        /*004c*/ 	.word	0x00000000
        /*0050*/ 	.short	0x0000
        /*0052*/ 	.short	0x0000
        /*0054*/ 	.byte	0x00, 0xf5, 0x21, 0x00


	//----- nvinfo : EIATTR_SPARSE_MMA_MASK
	.align		4
.L_25:
        /*0058*/ 	.byte	0x03, 0x50
        /*005a*/ 	.short	0x0000


	//----- nvinfo : EIATTR_MAXREG_COUNT
	.align		4
        /*005c*/ 	.byte	0x03, 0x1b
        /*005e*/ 	.short	0x00ff


	//----- nvinfo : EIATTR_MERCURY_ISA_VERSION
	.align		4
        /*0060*/ 	.byte	0x03, 0x5f
        /*0062*/ 	.short	0x0101


	//----- nvinfo : EIATTR_VRC_CTA_INIT_COUNT
	.align		4
        /*0064*/ 	.byte	0x02, 0x4a
	.zero		1
	.zero		1


	//----- nvinfo : EIATTR_EXIT_INSTR_OFFSETS
	.align		4
        /*0068*/ 	.byte	0x04, 0x1c
        /*006a*/ 	.short	(.L_27 - .L_26)


	//   ....[0]....
.L_26:
        /*006c*/ 	.word	0x00000320


	//----- nvinfo : EIATTR_CRS_STACK_SIZE
	.align		4
.L_27:
        /*0070*/ 	.byte	0x04, 0x1e
        /*0072*/ 	.short	(.L_29 - .L_28)
.L_28:
        /*0074*/ 	.word	0x00000000


	//----- nvinfo : EIATTR_CBANK_PARAM_SIZE
	.align		4
.L_29:
        /*0078*/ 	.byte	0x03, 0x19
        /*007a*/ 	.short	0x0028


	//----- nvinfo : EIATTR_PARAM_CBANK
	.align		4
        /*007c*/ 	.byte	0x04, 0x0a
        /*007e*/ 	.short	(.L_31 - .L_30)
	.align		4
.L_30:
        /*0080*/ 	.word	index@(.nv.constant0._Z27compute_new_means_and_resetPfS_S_S_Pi)
        /*0084*/ 	.short	0x0380
        /*0086*/ 	.short	0x0028


	//----- nvinfo : EIATTR_SW_WAR
	.align		4
.L_31:
        /*0088*/ 	.byte	0x04, 0x36
        /*008a*/ 	.short	(.L_33 - .L_32)
.L_32:
        /*008c*/ 	.word	0x00000008
.L_33:


//--------------------- .nv.info._Z15assign_clustersPKfS0_iS0_S0_PfS1_iPi --------------------------
	.section	.nv.info._Z15assign_clustersPKfS0_iS0_S0_PfS1_iPi,"",@"SHT_CUDA_INFO"
	.sectionflags	@""
	.align	4


	//----- nvinfo : EIATTR_CUDA_API_VERSION
	.align		4
        /*0000*/ 	.byte	0x04, 0x37
        /*0002*/ 	.short	(.L_35 - .L_34)
.L_34:
        /*0004*/ 	.word	0x00000082


	//----- nvinfo : EIATTR_KPARAM_INFO
	.align		4
.L_35:
        /*0008*/ 	.byte	0x04, 0x17
        /*000a*/ 	.short	(.L_37 - .L_36)
.L_36:
        /*000c*/ 	.word	0x00000000
        /*0010*/ 	.short	0x0008
        /*0012*/ 	.short	0x0040
        /*0014*/ 	.byte	0x00, 0xf5, 0x21, 0x00


	//----- nvinfo : EIATTR_KPARAM_INFO
	.align		4
.L_37:
        /*0018*/ 	.byte	0x04, 0x17
        /*001a*/ 	.short	(.L_39 - .L_38)
.L_38:
        /*001c*/ 	.word	0x00000000
        /*0020*/ 	.short	0x0007
        /*0022*/ 	.short	0x0038
        /*0024*/ 	.byte	0x00, 0xf0, 0x11, 0x00


	//----- nvinfo : EIATTR_KPARAM_INFO
	.align		4
.L_39:
        /*0028*/ 	.byte	0x04, 0x17
        /*002a*/ 	.short	(.L_41 - .L_40)
.L_40:
        /*002c*/ 	.word	0x00000000
        /*0030*/ 	.short	0x0006
        /*0032*/ 	.short	0x0030
        /*0034*/ 	.byte	0x00, 0xf5, 0x21, 0x00


	//----- nvinfo : EIATTR_KPARAM_INFO
	.align		4
.L_41:
        /*0038*/ 	.byte	0x04, 0x17
        /*003a*/ 	.short	(.L_43 - .L_42)
.L_42:
        /*003c*/ 	.word	0x00000000
        /*0040*/ 	.short	0x0005
        /*0042*/ 	.short	0x0028
        /*0044*/ 	.byte	0x00, 0xf5, 0x21, 0x00


	//----- nvinfo : EIATTR_KPARAM_INFO
	.align		4
.L_43:
        /*0048*/ 	.byte	0x04, 0x17
        /*004a*/ 	.short	(.L_45 - .L_44)
.L_44:
        /*004c*/ 	.word	0x00000000
        /*0050*/ 	.short	0x0004
        /*0052*/ 	.short	0x0020
        /*0054*/ 	.byte	0x00, 0xf5, 0x21, 0x00


	//----- nvinfo : EIATTR_KPARAM_INFO
	.align		4
.L_45:
        /*0058*/ 	.byte	0x04, 0x17
        /*005a*/ 	.short	(.L_47 - .L_46)
.L_46:
        /*005c*/ 	.word	0x00000000
        /*0060*/ 	.short	0x0003
        /*0062*/ 	.short	0x0018
        /*0064*/ 	.byte	0x00, 0xf5, 0x21, 0x00


	//----- nvinfo : EIATTR_KPARAM_INFO
	.align		4
.L_47:
        /*0068*/ 	.byte	0x04, 0x17
        /*006a*/ 	.short	(.L_49 - .L_48)
.L_48:
        /*006c*/ 	.word	0x00000000
        /*0070*/ 	.short	0x0002
        /*0072*/ 	.short	0x0010
        /*0074*/ 	.byte	0x00, 0xf0, 0x11, 0x00


	//----- nvinfo : EIATTR_KPARAM_INFO
	.align		4
.L_49:
        /*0078*/ 	.byte	0x04, 0x17
        /*007a*/ 	.short	(.L_51 - .L_50)
.L_50:
        /*007c*/ 	.word	0x00000000
        /*0080*/ 	.short	0x0001
        /*0082*/ 	.short	0x0008
        /*0084*/ 	.byte	0x00, 0xf5, 0x21, 0x00


	//----- nvinfo : EIATTR_KPARAM_INFO
	.align		4
.L_51:
        /*0088*/ 	.byte	0x04, 0x17
        /*008a*/ 	.short	(.L_53 - .L_52)
.L_52:
        /*008c*/ 	.word	0x00000000
        /*0090*/ 	.short	0x0000
        /*0092*/ 	.short	0x0000
        /*0094*/ 	.byte	0x00, 0xf5, 0x21, 0x00


	//----- nvinfo : EIATTR_SPARSE_MMA_MASK
	.align		4
.L_53:
        /*0098*/ 	.byte	0x03, 0x50
        /*009a*/ 	.short	0x0000


	//----- nvinfo : EIATTR_MAXREG_COUNT
	.align		4
        /*009c*/ 	.byte	0x03, 0x1b
        /*009e*/ 	.short	0x00ff


	//----- nvinfo : EIATTR_NUM_BARRIERS
	.align		4
        /*00a0*/ 	.byte	0x02, 0x4c
        /*00a2*/ 	.byte	0x01
	.zero		1


	//----- nvinfo : EIATTR_MERCURY_ISA_VERSION
	.align		4
        /*00a4*/ 	.byte	0x03, 0x5f
        /*00a6*/ 	.short	0x0101


	//----- nvinfo : EIATTR_VRC_CTA_INIT_COUNT
	.align		4
        /*00a8*/ 	.byte	0x02, 0x4a
	.zero		1
	.zero		1


	//----- nvinfo : EIATTR_EXIT_INSTR_OFFSETS
	.align		4
        /*00ac*/ 	.byte	0x04, 0x1c
        /*00ae*/ 	.short	(.L_55 - .L_54)


	//   ....[0]....
.L_54:
        /*00b0*/ 	.word	0x00000070


	//   ....[1]....
        /*00b4*/ 	.word	0x00000df0


	//----- nvinfo : EIATTR_CBANK_PARAM_SIZE
	.align		4
.L_55:
        /*00b8*/ 	.byte	0x03, 0x19
        /*00ba*/ 	.short	0x0048


	//----- nvinfo : EIATTR_PARAM_CBANK
	.align		4
        /*00bc*/ 	.byte	0x04, 0x0a
        /*00be*/ 	.short	(.L_57 - .L_56)
	.align		4
.L_56:
        /*00c0*/ 	.word	index@(.nv.constant0._Z15assign_clustersPKfS0_iS0_S0_PfS1_iPi)
        /*00c4*/ 	.short	0x0380
        /*00c6*/ 	.short	0x0048


	//----- nvinfo : EIATTR_SW_WAR
	.align		4
.L_57:
        /*00c8*/ 	.byte	0x04, 0x36
        /*00ca*/ 	.short	(.L_59 - .L_58)
.L_58:
        /*00cc*/ 	.word	0x00000008
.L_59:


//--------------------- .nv.callgraph             --------------------------
	.section	.nv.callgraph,"",@"SHT_CUDA_CALLGRAPH"
	.align	4
	.sectionentsize	8
	.align		4
        /*0000*/ 	.word	0x00000000
	.align		4
        /*0004*/ 	.word	0xffffffff
	.align		4
        /*0008*/ 	.word	0x00000000
	.align		4
        /*000c*/ 	.word	0xfffffffe
	.align		4
        /*0010*/ 	.word	0x00000000
	.align		4
        /*0014*/ 	.word	0xfffffffd
	.align		4
        /*0018*/ 	.word	0x00000000
	.align		4
        /*001c*/ 	.word	0xfffffffc


//--------------------- .text._Z27compute_new_means_and_resetPfS_S_S_Pi --------------------------
	.section	.text._Z27compute_new_means_and_resetPfS_S_S_Pi,"ax",@progbits
	.align	128
        .global         _Z27compute_new_means_and_resetPfS_S_S_Pi
        .type           _Z27compute_new_means_and_resetPfS_S_S_Pi,@function
        .size           _Z27compute_new_means_and_resetPfS_S_S_Pi,(.L_x_23 - _Z27compute_new_means_and_resetPfS_S_S_Pi)
        .other          _Z27compute_new_means_and_resetPfS_S_S_Pi,@"STO_CUDA_ENTRY STV_DEFAULT"
_Z27compute_new_means_and_resetPfS_S_S_Pi:
.text._Z27compute_new_means_and_resetPfS_S_S_Pi:
[----:B------:R-:W-:Y:S01]  /*0000*/  LDC R1, c[0x0][0x37c] ;  /* 0x0000df00ff017b82 */ /* 0x000fe20000000800 */
[----:B------:R-:W0:Y:S07]  /*0010*/  S2R R2, SR_TID.X ;  /* 0x0000000000027919 */ /* 0x000e2e0000002100 */
[----:B------:R-:W0:Y:S01]  /*0020*/  LDC.64 R4, c[0x0][0x3a0] ;  /* 0x0000e800ff047b82 */ /* 0x000e220000000a00 */
[----:B------:R-:W1:Y:S07]  /*0030*/  LDCU.64 UR4, c[0x0][0x358] ;  /* 0x00006b00ff0477ac */ /* 0x000e6e0008000a00 */
[----:B------:R-:W2:Y:S01]  /*0040*/  LDC.64 R6, c[0x0][0x390] ;  /* 0x0000e400ff067b82 */ /* 0x000ea20000000a00 */
[----:B0-----:R-:W-:-:S05]  /*0050*/  IMAD.WIDE.U32 R4, R2, 0x4, R4 ;  /* 0x0000000402047825 */ /* 0x001fca00078e0004 */
[----:B-1----:R-:W3:Y:S01]  /*0060*/  LDG.E R3, desc[UR4][R4.64] ;  /* 0x0000000404037981 */ /* 0x002ee2000c1e1900 */
[----:B--2---:R-:W-:-:S05]  /*0070*/  IMAD.WIDE.U32 R6, R2, 0x4, R6 ;  /* 0x0000000402067825 */ /* 0x004fca00078e0006 */
[----:B------:R-:W2:Y:S01]  /*0080*/  LDG.E R0, desc[UR4][R6.64] ;  /* 0x0000000406007981 */ /* 0x000ea2000c1e1900 */
[----:B------:R-:W-:Y:S01]  /*0090*/  BSSY.RECONVERGENT B0, `(.L_x_0) ;  /* 0x000000e000007945 */ /* 0x000fe20003800200 */
[----:B---3--:R-:W-:-:S04]  /*00a0*/  VIMNMX R3, PT, PT, R3, 0x1, !PT ;  /* 0x0000000103037848 */ /* 0x008fc80007fe0100 */
[----:B------:R-:W-:-:S04]  /*00b0*/  I2FP.F32.U32 R3, R3 ;  /* 0x0000000300037245 */ /* 0x000fc80000201000 */
[----:B------:R-:W0:Y:S08]  /*00c0*/  MUFU.RCP R8, R3 ;  /* 0x0000000300087308 */ /* 0x000e300000001000 */
[----:B--2---:R-:W1:Y:S01]  /*00d0*/  FCHK P0, R0, R3 ;  /* 0x0000000300007302 */ /* 0x004e620000000000 */
[----:B0-----:R-:W-:-:S04]  /*00e0*/  FFMA R9, -R3, R8, 1 ;  /* 0x3f80000003097423 */ /* 0x001fc80000000108 */
[----:B------:R-:W-:-:S04]  /*00f0*/  FFMA R9, R8, R9, R8 ;  /* 0x0000000908097223 */ /* 0x000fc80000000008 */
[----:B------:R-:W-:-:S04]  /*0100*/  FFMA R8, R0, R9, RZ ;  /* 0x0000000900087223 */ /* 0x000fc800000000ff */
[----:B------:R-:W-:-:S04]  /*0110*/  FFMA R10, -R3, R8, R0 ;  /* 0x00000008030a7223 */ /* 0x000fc80000000100 */
[----:B------:R-:W-:Y:S01]  /*0120*/  FFMA R13, R9, R10, R8 ;  /* 0x0000000a090d7223 */ /* 0x000fe20000000008 */
[----:B-1----:R-:W-:Y:S06]  /*0130*/  @!P0 BRA `(.L_x_1) ;  /* 0x00000000000c8947 */ /* 0x002fec0003800000 */
[----:B------:R-:W-:-:S07]  /*0140*/  MOV R10, 0x160 ;  /* 0x00000160000a7802 */ /* 0x000fce0000000f00 */
[----:B------:R-:W-:Y:S05]  /*0150*/  CALL.REL.NOINC `($__internal_0_$__cuda_sm3x_div_rn_noftz_f32_slowpath) ;  /* 0x0000000000747944 */ /* 0x000fea0003c00000 */
[----:B------:R-:W-:-:S07]  /*0160*/  IMAD.MOV.U32 R13, RZ, RZ, R0 ;  /* 0x000000ffff0d7224 */ /* 0x000fce00078e0000 */
.L_x_1:
[----:B------:R-:W-:Y:S05]  /*0170*/  BSYNC.RECONVERGENT B0 ;  /* 0x0000000000007941 */ /* 0x000fea0003800200 */
.L_x_0:
[----:B------:R-:W0:Y:S08]  /*0180*/  LDC.64 R10, c[0x0][0x380] ;  /* 0x0000e000ff0a7b82 */ /* 0x000e300000000a00 */
[----:B------:R-:W1:Y:S01]  /*0190*/  LDC.64 R8, c[0x0][0x398] ;  /* 0x0000e600ff087b82 */ /* 0x000e620000000a00 */
[----:B0-----:R-:W-:-:S05]  /*01a0*/  IMAD.WIDE.U32 R10, R2, 0x4, R10 ;  /* 0x00000004020a7825 */ /* 0x001fca00078e000a */
[----:B------:R0:W-:Y:S01]  /*01b0*/  STG.E desc[UR4][R10.64], R13 ;  /* 0x0000000d0a007986 */ /* 0x0001e2000c101904 */
[----:B-1----:R-:W-:-:S05]  /*01c0*/  IMAD.WIDE.U32 R8, R2, 0x4, R8 ;  /* 0x0000000402087825 */ /* 0x002fca00078e0008 */
[----:B------:R-:W2:Y:S01]  /*01d0*/  LDG.E R12, desc[UR4][R8.64] ;  /* 0x00000004080c7981 */ /* 0x000ea2000c1e1900 */
[----:B------:R-:W1:Y:S01]  /*01e0*/  MUFU.RCP R0, R3 ;  /* 0x0000000300007308 */ /* 0x000e620000001000 */
[----:B------:R-:W-:Y:S01]  /*01f0*/  BSSY.RECONVERGENT B0, `(.L_x_2) ;  /* 0x000000c000007945 */ /* 0x000fe20003800200 */
[----:B-1----:R-:W-:-:S04]  /*0200*/  FFMA R15, -R3, R0, 1 ;  /* 0x3f800000030f7423 */ /* 0x002fc80000000100 */
[----:B------:R-:W-:Y:S02]  /*0210*/  FFMA R0, R0, R15, R0 ;  /* 0x0000000f00007223 */ /* 0x000fe40000000000 */
[----:B--2---:R-:W1:Y:S02]  /*0220*/  FCHK P0, R12, R3 ;  /* 0x000000030c007302 */ /* 0x004e640000000000 */
[----:B------:R-:W-:-:S04]  /*0230*/  FFMA R15, R0, R12, RZ ;  /* 0x0000000c000f7223 */ /* 0x000fc800000000ff */
[----:B------:R-:W-:-:S04]  /*0240*/  FFMA R14, -R3, R15, R12 ;  /* 0x0000000f030e7223 */ /* 0x000fc8000000010c */
[----:B------:R-:W-:Y:S01]  /*0250*/  FFMA R15, R0, R14, R15 ;  /* 0x0000000e000f7223 */ /* 0x000fe2000000000f */
[----:B01----:R-:W-:Y:S06]  /*0260*/  @!P0 BRA `(.L_x_3) ;  /* 0x0000000000108947 */ /* 0x003fec0003800000 */
[----:B------:R-:W-:Y:S01]  /*0270*/  IMAD.MOV.U32 R0, RZ, RZ, R12 ;  /* 0x000000ffff007224 */ /* 0x000fe200078e000c */
[----:B------:R-:W-:-:S07]  /*0280*/  MOV R10, 0x2a0 ;  /* 0x000002a0000a7802 */ /* 0x000fce0000000f00 */
[----:B------:R-:W-:Y:S05]  /*0290*/  CALL.REL.NOINC `($__internal_0_$__cuda_sm3x_div_rn_noftz_f32_slowpath) ;  /* 0x0000000000247944 */ /* 0x000fea0003c00000 */
[----:B------:R-:W-:-:S07]  /*02a0*/  IMAD.MOV.U32 R15, RZ, RZ, R0 ;  /* 0x000000ffff0f7224 */ /* 0x000fce00078e0000 */
.L_x_3:
[----:B------:R-:W-:Y:S05]  /*02b0*/  BSYNC.RECONVERGENT B0 ;  /* 0x0000000000007941 */ /* 0x000fea0003800200 */
.L_x_2:
[----:B------:R-:W0:Y:S02]  /*02c0*/  LDC.64 R10, c[0x0][0x388] ;  /* 0x0000e200ff0a7b82 */ /* 0x000e240000000a00 */
[----:B0-----:R-:W-:-:S05]  /*02d0*/  IMAD.WIDE.U32 R2, R2, 0x4, R10 ;  /* 0x0000000402027825 */ /* 0x001fca00078e000a */
[----:B------:R-:W-:Y:S04]  /*02e0*/  STG.E desc[UR4][R2.64], R15 ;  /* 0x0000000f02007986 */ /* 0x000fe8000c101904 */
[----:B------:R-:W-:Y:S04]  /*02f0*/  STG.E desc[UR4][R8.64], RZ ;  /* 0x000000ff08007986 */ /* 0x000fe8000c101904 */
[----:B------:R-:W-:Y:S04]  /*0300*/  STG.E desc[UR4][R6.64], RZ ;  /* 0x000000ff06007986 */ /* 0x000fe8000c101904 */
[----:B------:R-:W-:Y:S01]  /*0310*/  STG.E desc[UR4][R4.64], RZ ;  /* 0x000000ff04007986 */ /* 0x000fe2000c101904 */
[----:B------:R-:W-:Y:S05]  /*0320*/  EXIT ;  /* 0x000000000000794d */ /* 0x000fea0003800000 */
        .weak           $__internal_0_$__cuda_sm3x_div_rn_noftz_f32_slowpath
        .type           $__internal_0_$__cuda_sm3x_div_rn_noftz_f32_slowpath,@function
        .size           $__internal_0_$__cuda_sm3x_div_rn_noftz_f32_slowpath,(.L_x_23 - $__internal_0_$__cuda_sm3x_div_rn_noftz_f32_slowpath)
$__internal_0_$__cuda_sm3x_div_rn_noftz_f32_slowpath:
[--C-:B------:R-:W-:Y:S01]  /*0330*/  SHF.R.U32.HI R12, RZ, 0x17, R3.reuse ;  /* 0x00000017ff0c7819 */ /* 0x100fe20000011603 */
[----:B------:R-:W-:Y:S01]  /*0340*/  BSSY.RECONVERGENT B1, `(.L_x_4) ;  /* 0x0000063000017945 */ /* 0x000fe20003800200 */
[----:B------:R-:W-:Y:S01]  /*0350*/  SHF.R.U32.HI R11, RZ, 0x17, R0 ;  /* 0x00000017ff0b7819 */ /* 0x000fe20000011600 */
[----:B------:R-:W-:Y:S01]  /*0360*/  IMAD.MOV.U32 R13, RZ, RZ, R3 ;  /* 0x000000ffff0d7224 */ /* 0x000fe200078e0003 */
[----:B------:R-:W-:Y:S02]  /*0370*/  LOP3.LUT R12, R12, 0xff, RZ, 0xc0, !PT ;  /* 0x000000ff0c0c7812 */ /* 0x000fe400078ec0ff */
[----:B------:R-:W-:-:S03]  /*0380*/  LOP3.LUT R16, R11, 0xff, RZ, 0xc0, !PT ;  /* 0x000000ff0b107812 */ /* 0x000fc600078ec0ff */
[----:B------:R-:W-:Y:S02]  /*0390*/  VIADD R15, R12, 0xffffffff ;  /* 0xffffffff0c0f7836 */ /* 0x000fe40000000000 */
[----:B------:R-:W-:-:S03]  /*03a0*/  VIADD R14, R16, 0xffffffff ;  /* 0xffffffff100e7836 */ /* 0x000fc60000000000 */
[----:B------:R-:W-:-:S04]  /*03b0*/  ISETP.GT.U32.AND P0, PT, R15, 0xfd, PT ;  /* 0x000000fd0f00780c */ /* 0x000fc80003f04070 */
[----:B------:R-:W-:-:S13]  /*03c0*/  ISETP.GT.U32.OR P0, PT, R14, 0xfd, P0 ;  /* 0x000000fd0e00780c */ /* 0x000fda0000704470 */
[----:B------:R-:W-:Y:S01]  /*03d0*/  @!P0 IMAD.MOV.U32 R11, RZ, RZ, RZ ;  /* 0x000000ffff0b8224 */ /* 0x000fe200078e00ff */
[----:B------:R-:W-:Y:S06]  /*03e0*/  @!P0 BRA `(.L_x_5) ;  /* 0x00000000005c8947 */ /* 0x000fec0003800000 */
[----:B------:R-:W-:Y:S02]  /*03f0*/  FSETP.GTU.FTZ.AND P0, PT, |R0|, +INF , PT ;  /* 0x7f8000000000780b */ /* 0x000fe40003f1c200 */
[----:B------:R-:W-:-:S04]  /*0400*/  FSETP.GTU.FTZ.AND P1, PT, |R3|, +INF , PT ;  /* 0x7f8000000300780b */ /* 0x000fc80003f3c200 */
[----:B------:R-:W-:-:S13]  /*0410*/  PLOP3.LUT P0, PT, P0, P1, PT, 0xf8, 0x8f ;  /* 0x00000000008f781c */ /* 0x000fda0000703f70 */
[----:B------:R-:W-:Y:S05]  /*0420*/  @P0 BRA `(.L_x_6) ;  /* 0x00000004004c0947 */ /* 0x000fea0003800000 */
[----:B------:R-:W-:-:S13]  /*0430*/  LOP3.LUT P0, RZ, R13, 0x7fffffff, R0, 0xc8, !PT ;  /* 0x7fffffff0dff7812 */ /* 0x000fda000780c800 */
[----:B------:R-:W-:Y:S05]  /*0440*/  @!P0 BRA `(.L_x_7) ;  /* 0x00000004003c8947 */ /* 0x000fea0003800000 */
[C---:B------:R-:W-:Y:S02]  /*0450*/  FSETP.NEU.FTZ.AND P2, PT, |R0|.reuse, +INF , PT ;  /* 0x7f8000000000780b */ /* 0x040fe40003f5d200 */
[----:B------:R-:W-:Y:S02]  /*0460*/  FSETP.NEU.FTZ.AND P1, PT, |R3|, +INF , PT ;  /* 0x7f8000000300780b */ /* 0x000fe40003f3d200 */
[----:B------:R-:W-:-:S11]  /*0470*/  FSETP.NEU.FTZ.AND P0, PT, |R0|, +INF , PT ;  /* 0x7f8000000000780b */ /* 0x000fd60003f1d200 */
[----:B------:R-:W-:Y:S05]  /*0480*/  @!P1 BRA !P2, `(.L_x_7) ;  /* 0x00000004002c9947 */ /* 0x000fea0005000000 */
[----:B------:R-:W-:-:S04]  /*0490*/  LOP3.LUT P2, RZ, R0, 0x7fffffff, RZ, 0xc0, !PT ;  /* 0x7fffffff00ff7812 */ /* 0x000fc8000784c0ff */
[----:B------:R-:W-:-:S13]  /*04a0*/  PLOP3.LUT P1, PT, P1, P2, PT, 0x2f, 0xf2 ;  /* 0x0000000000f2781c */ /* 0x000fda0000f24577 */
[----:B------:R-:W-:Y:S05]  /*04b0*/  @P1 BRA `(.L_x_8) ;  /* 0x0000000400181947 */ /* 0x000fea0003800000 */
[----:B------:R-:W-:-:S04]  /*04c0*/  LOP3.LUT P1, RZ, R13, 0x7fffffff, RZ, 0xc0, !PT ;  /* 0x7fffffff0dff7812 */ /* 0x000fc8000782c0ff */
[----:B------:R-:W-:-:S13]  /*04d0*/  PLOP3.LUT P0, PT, P0, P1, PT, 0x2f, 0xf2 ;  /* 0x0000000000f2781c */ /* 0x000fda0000702577 */
[----:B------:R-:W-:Y:S05]  /*04e0*/  @P0 BRA `(.L_x_9) ;  /* 0x0000000400000947 */ /* 0x000fea0003800000 */
[----:B------:R-:W-:Y:S02]  /*04f0*/  ISETP.GE.AND P0, PT, R14, RZ, PT ;  /* 0x000000ff0e00720c */ /* 0x000fe40003f06270 */
[----:B------:R-:W-:-:S11]  /*0500*/  ISETP.GE.AND P1, PT, R15, RZ, PT ;  /* 0x000000ff0f00720c */ /* 0x000fd60003f26270 */
[----:B------:R-:W-:Y:S02]  /*0510*/  @P0 IMAD.MOV.U32 R11, RZ, RZ, RZ ;  /* 0x000000ffff0b0224 */ /* 0x000fe400078e00ff */
[----:B------:R-:W-:Y:S01]  /*0520*/  @!P0 FFMA R0, R0, 1.84467440737095516160e+19, RZ ;  /* 0x5f80000000008823 */ /* 0x000fe200000000ff */
[----:B------:R-:W-:Y:S02]  /*0530*/  @!P0 IMAD.MOV.U32 R11, RZ, RZ, -0x40 ;  /* 0xffffffc0ff0b8424 */ /* 0x000fe400078e00ff */
[----:B------:R-:W-:Y:S02]  /*0540*/  @!P1 FFMA R13, R3, 1.84467440737095516160e+19, RZ ;  /* 0x5f800000030d9823 */ /* 0x000fe400000000ff */
[----:B------:R-:W-:-:S07]  /*0550*/  @!P1 VIADD R11, R11, 0x40 ;  /* 0x000000400b0b9836 */ /* 0x000fce0000000000 */
.L_x_5:
[----:B------:R-:W-:Y:S01]  /*0560*/  LEA R14, R12, 0xc0800000, 0x17 ;  /* 0xc08000000c0e7811 */ /* 0x000fe200078eb8ff */
[----:B------:R-:W-:Y:S04]  /*0570*/  BSSY.RECONVERGENT B2, `(.L_x_10) ;  /* 0x0000036000027945 */ /* 0x000fe80003800200 */
[----:B------:R-:W-:Y:S02]  /*0580*/  IMAD.IADD R14, R13, 0x1, -R14 ;  /* 0x000000010d0e7824 */ /* 0x000fe400078e0a0e */
[----:B------:R-:W-:Y:S02]  /*0590*/  VIADD R13, R16, 0xffffff81 ;  /* 0xffffff81100d7836 */ /* 0x000fe40000000000 */
[----:B------:R0:W1:Y:S01]  /*05a0*/  MUFU.RCP R15, R14 ;  /* 0x0000000e000f7308 */ /* 0x0000620000001000 */
[----:B------:R-:W-:Y:S01]  /*05b0*/  FADD.FTZ R17, -R14, -RZ ;  /* 0x800000ff0e117221 */ /* 0x000fe20000010100 */
[C---:B------:R-:W-:Y:S01]  /*05c0*/  IMAD R0, R13.reuse, -0x800000, R0 ;  /* 0xff8000000d007824 */ /* 0x040fe200078e0200 */
[----:B0-----:R-:W-:-:S05]  /*05d0*/  IADD3 R14, PT, PT, R13, 0x7f, -R12 ;  /* 0x0000007f0d0e7810 */ /* 0x001fca0007ffe80c */
[----:B------:R-:W-:Y:S02]  /*05e0*/  IMAD.IADD R11, R14, 0x1, R11 ;  /* 0x000000010e0b7824 */ /* 0x000fe400078e020b */
[----:B-1----:R-:W-:-:S04]  /*05f0*/  FFMA R16, R15, R17, 1 ;  /* 0x3f8000000f107423 */ /* 0x002fc80000000011 */
[----:B------:R-:W-:-:S04]  /*0600*/  FFMA R18, R15, R16, R15 ;  /* 0x000000100f127223 */ /* 0x000fc8000000000f */
[----:B------:R-:W-:-:S04]  /*0610*/  FFMA R15, R0, R18, RZ ;  /* 0x00000012000f7223 */ /* 0x000fc800000000ff */
[----:B------:R-:W-:-:S04]  /*0620*/  FFMA R16, R17, R15, R0 ;  /* 0x0000000f11107223 */ /* 0x000fc80000000000 */
[----:B------:R-:W-:-:S04]  /*0630*/  FFMA R15, R18, R16, R15 ;  /* 0x00000010120f7223 */ /* 0x000fc8000000000f */
[----:B------:R-:W-:-:S04]  /*0640*/  FFMA R16, R17, R15, R0 ;  /* 0x0000000f11107223 */ /* 0x000fc80000000000 */
[----:B------:R-:W-:-:S05]  /*0650*/  FFMA R0, R18, R16, R15 ;  /* 0x0000001012007223 */ /* 0x000fca000000000f */
[----:B------:R-:W-:-:S04]  /*0660*/  SHF.R.U32.HI R12, RZ, 0x17, R0 ;  /* 0x00000017ff0c7819 */ /* 0x000fc80000011600 */
[----:B------:R-:W-:-:S05]  /*0670*/  LOP3.LUT R12, R12, 0xff, RZ, 0xc0, !PT ;  /* 0x000000ff0c0c7812 */ /* 0x000fca00078ec0ff */
[----:B------:R-:W-:-:S04]  /*0680*/  IMAD.IADD R17, R12, 0x1, R11 ;  /* 0x000000010c117824 */ /* 0x000fc800078e020b */
[----:B------:R-:W-:-:S05]  /*0690*/  VIADD R12, R17, 0xffffffff ;  /* 0xffffffff110c7836 */ /* 0x000fca0000000000 */
[----:B------:R-:W-:-:S13]  /*06a0*/  ISETP.GE.U32.AND P0, PT, R12, 0xfe, PT ;  /* 0x000000fe0c00780c */ /* 0x000fda0003f06070 */
[----:B------:R-:W-:Y:S05]  /*06b0*/  @!P0 BRA `(.L_x_11) ;  /* 0x0000000000808947 */ /* 0x000fea0003800000 */
[----:B------:R-:W-:-:S13]  /*06c0*/  ISETP.GT.AND P0, PT, R17, 0xfe, PT ;  /* 0x000000fe1100780c */ /* 0x000fda0003f04270 */
[----:B------:R-:W-:Y:S05]  /*06d0*/  @P0 BRA `(.L_x_12) ;  /* 0x00000000006c0947 */ /* 0x000fea0003800000 */
[----:B------:R-:W-:-:S13]  /*06e0*/  ISETP.GE.AND P0, PT, R17, 0x1, PT ;  /* 0x000000011100780c */ /* 0x000fda0003f06270 */
[----:B------:R-:W-:Y:S05]  /*06f0*/  @P0 BRA `(.L_x_13) ;  /* 0x0000000000740947 */ /* 0x000fea0003800000 */
[----:B------:R-:W-:Y:S02]  /*0700*/  ISETP.GE.AND P0, PT, R17, -0x18, PT ;  /* 0xffffffe81100780c */ /* 0x000fe40003f06270 */
[----:B------:R-:W-:-:S11]  /*0710*/  LOP3.LUT R0, R0, 0x80000000, RZ, 0xc0, !PT ;  /* 0x8000000000007812 */ /* 0x000fd600078ec0ff */
[----:B------:R-:W-:Y:S05]  /*0720*/  @!P0 BRA `(.L_x_13) ;  /* 0x0000000000688947 */ /* 0x000fea0003800000 */
[CCC-:B------:R-:W-:Y:S01]  /*0730*/  FFMA.RZ R11, R18.reuse, R16.reuse, R15.reuse ;  /* 0x00000010120b7223 */ /* 0x1c0fe2000000c00f */
[C---:B------:R-:W-:Y:S02]  /*0740*/  VIADD R14, R17.reuse, 0x20 ;  /* 0x00000020110e7836 */ /* 0x040fe40000000000 */
[CCC-:B------:R-:W-:Y:S01]  /*0750*/  FFMA.RM R12, R18.reuse, R16.reuse, R15.reuse ;  /* 0x00000010120c7223 */ /* 0x1c0fe2000000400f */
[----:B------:R-:W-:Y:S02]  /*0760*/  ISETP.NE.AND P2, PT, R17, RZ, PT ;  /* 0x000000ff1100720c */ /* 0x000fe40003f45270 */
[----:B------:R-:W-:Y:S01]  /*0770*/  LOP3.LUT R13, R11, 0x7fffff, RZ, 0xc0, !PT ;  /* 0x007fffff0b0d7812 */ /* 0x000fe200078ec0ff */
[----:B------:R-:W-:Y:S01]  /*0780*/  FFMA.RP R11, R18, R16, R15 ;  /* 0x00000010120b7223 */ /* 0x000fe2000000800f */
[----:B------:R-:W-:Y:S01]  /*0790*/  IMAD.MOV R15, RZ, RZ, -R17 ;  /* 0x000000ffff0f7224 */ /* 0x000fe200078e0a11 */
[----:B------:R-:W-:Y:S02]  /*07a0*/  ISETP.NE.AND P1, PT, R17, RZ, PT ;  /* 0x000000ff1100720c */ /* 0x000fe40003f25270 */
[----:B------:R-:W-:-:S02]  /*07b0*/  LOP3.LUT R13, R13, 0x800000, RZ, 0xfc, !PT ;  /* 0x008000000d0d7812 */ /* 0x000fc400078efcff */
[----:B------:R-:W-:Y:S02]  /*07c0*/  FSETP.NEU.FTZ.AND P0, PT, R11, R12, PT ;  /* 0x0000000c0b00720b */ /* 0x000fe40003f1d000 */
[----:B------:R-:W-:Y:S02]  /*07d0*/  SHF.L.U32 R14, R13, R14, RZ ;  /* 0x0000000e0d0e7219 */ /* 0x000fe400000006ff */
[----:B------:R-:W-:Y:S02]  /*07e0*/  SEL R12, R15, RZ, P2 ;  /* 0x000000ff0f0c7207 */ /* 0x000fe40001000000 */
[----:B------:R-:W-:Y:S02]  /*07f0*/  ISETP.NE.AND P1, PT, R14, RZ, P1 ;  /* 0x000000ff0e00720c */ /* 0x000fe40000f25270 */
[----:B------:R-:W-:Y:S02]  /*0800*/  SHF.R.U32.HI R12, RZ, R12, R13 ;  /* 0x0000000cff0c7219 */ /* 0x000fe4000001160d */
[----:B------:R-:W-:-:S02]  /*0810*/  PLOP3.LUT P0, PT, P0, P1, PT, 0xf8, 0x8f ;  /* 0x00000000008f781c */ /* 0x000fc40000703f70 */
[----:B------:R-:W-:Y:S02]  /*0820*/  SHF.R.U32.HI R14, RZ, 0x1, R12 ;  /* 0x00000001ff0e7819 */ /* 0x000fe4000001160c */
[----:B------:R-:W-:-:S04]  /*0830*/  SEL R11, RZ, 0x1, !P0 ;  /* 0x00000001ff0b7807 */ /* 0x000fc80004000000 */
[----:B------:R-:W-:-:S04]  /*0840*/  LOP3.LUT R11, R11, 0x1, R14, 0xf8, !PT ;  /* 0x000000010b0b7812 */ /* 0x000fc800078ef80e */
[----:B------:R-:W-:-:S05]  /*0850*/  LOP3.LUT R11, R11, R12, RZ, 0xc0, !PT ;  /* 0x0000000c0b0b7212 */ /* 0x000fca00078ec0ff */
[----:B------:R-:W-:-:S05]  /*0860*/  IMAD.IADD R11, R14, 0x1, R11 ;  /* 0x000000010e0b7824 */ /* 0x000fca00078e020b */
[----:B------:R-:W-:Y:S01]  /*0870*/  LOP3.LUT R0, R11, R0, RZ, 0xfc, !PT ;  /* 0x000000000b007212 */ /* 0x000fe200078efcff */
[----:B------:R-:W-:Y:S06]  /*0880*/  BRA `(.L_x_13) ;  /* 0x0000000000107947 */ /* 0x000fec0003800000 */
.L_x_12:
[----:B------:R-:W-:-:S04]  /*0890*/  LOP3.LUT R0, R0, 0x80000000, RZ, 0xc0, !PT ;  /* 0x8000000000007812 */ /* 0x000fc800078ec0ff */
[----:B------:R-:W-:Y:S01]  /*08a0*/  LOP3.LUT R0, R0, 0x7f800000, RZ, 0xfc, !PT ;  /* 0x7f80000000007812 */ /* 0x000fe200078efcff */
[----:B------:R-:W-:Y:S06]  /*08b0*/  BRA `(.L_x_13) ;  /* 0x0000000000047947 */ /* 0x000fec0003800000 */
.L_x_11:
[----:B------:R-:W-:-:S07]  /*08c0*/  IMAD R0, R11, 0x800000, R0 ;  /* 0x008000000b007824 */ /* 0x000fce00078e0200 */
.L_x_13:
[----:B------:R-:W-:Y:S05]  /*08d0*/  BSYNC.RECONVERGENT B2 ;  /* 0x0000000000027941 */ /* 0x000fea0003800200 */
.L_x_10:
[----:B------:R-:W-:Y:S05]  /*08e0*/  BRA `(.L_x_14) ;  /* 0x0000000000207947 */ /* 0x000fea0003800000 */
.L_x_9:
[----:B------:R-:W-:-:S04]  /*08f0*/  LOP3.LUT R0, R13, 0x80000000, R0, 0x48, !PT ;  /* 0x800000000d007812 */ /* 0x000fc800078e4800 */
[----:B------:R-:W-:Y:S01]  /*0900*/  LOP3.LUT R0, R0, 0x7f800000, RZ, 0xfc, !PT ;  /* 0x7f80000000007812 */ /* 0x000fe200078efcff */
[----:B------:R-:W-:Y:S06]  /*0910*/  BRA `(.L_x_14) ;  /* 0x0000000000147947 */ /* 0x000fec0003800000 */
.L_x_8:
[----:B------:R-:W-:Y:S01]  /*0920*/  LOP3.LUT R0, R13, 0x80000000, R0, 0x48, !PT ;  /* 0x800000000d007812 */ /* 0x000fe200078e4800 */
[----:B------:R-:W-:Y:S06]  /*0930*/  BRA `(.L_x_14) ;  /* 0x00000000000c7947 */ /* 0x000fec0003800000 */
.L_x_7:
[----:B------:R-:W0:Y:S01]  /*0940*/  MUFU.RSQ R0, -QNAN ;  /* 0xffc0000000007908 */ /* 0x000e220000001400 */
[----:B------:R-:W-:Y:S05]  /*0950*/  BRA `(.L_x_14) ;  /* 0x0000000000047947 */ /* 0x000fea0003800000 */
.L_x_6:
[----:B------:R-:W-:-:S07]  /*0960*/  FADD.FTZ R0, R0, R3 ;  /* 0x0000000300007221 */ /* 0x000fce0000010000 */
.L_x_14:
[----:B------:R-:W-:Y:S05]  /*0970*/  BSYNC.RECONVERGENT B1 ;  /* 0x0000000000017941 */ /* 0x000fea0003800200 */
.L_x_4:
[----:B------:R-:W-:-:S04]  /*0980*/  IMAD.MOV.U32 R11, RZ, RZ, 0x0 ;  /* 0x00000000ff0b7424 */ /* 0x000fc800078e00ff */
[----:B0-----:R-:W-:Y:S05]  /*0990*/  RET.REL.NODEC R10 `(_Z27compute_new_means_and_resetPfS_S_S_Pi) ;  /* 0xfffffff40a987950 */ /* 0x001fea0003c3ffff */
.L_x_15:
[----:B------:R-:W-:-:S00]  /*09a0*/  BRA `(.L_x_15) ;  /* 0xfffffffc00fc7947 */ /* 0x000fc0000383ffff */
[----:B------:R-:W-:-:S00]  /*09b0*/  NOP ;  /* 0x0000000000007918 */ /* 0x000fc00000000000 */
        /* <DEDUP_REMOVED lines=12> */
.L_x_23:


//--------------------- .text._Z15assign_clustersPKfS0_iS0_S0_PfS1_iPi --------------------------
	.section	.text._Z15assign_clustersPKfS0_iS0_S0_PfS1_iPi,"ax",@progbits
	.align	128
        .global         _Z15assign_clustersPKfS0_iS0_S0_PfS1_iPi
        .type           _Z15assign_clustersPKfS0_iS0_S0_PfS1_iPi,@function
        .size           _Z15assign_clustersPKfS0_iS0_S0_PfS1_iPi,(.L_x_25 - _Z15assign_clustersPKfS0_iS0_S0_PfS1_iPi)
        .other          _Z15assign_clustersPKfS0_iS0_S0_PfS1_iPi,@"STO_CUDA_ENTRY STV_DEFAULT"
_Z15assign_clustersPKfS0_iS0_S0_PfS1_iPi:
.text._Z15assign_clustersPKfS0_iS0_S0_PfS1_iPi:
[----:B------:R-:W-:Y:S01]  /*0000*/  LDC R1, c[0x0][0x37c] ;  /* 0x0000df00ff017b82 */ /* 0x000fe20000000800 */
[----:B------:R-:W0:Y:S07]  /*0010*/  S2R R15, SR_TID.X ;  /* 0x00000000000f7919 */ /* 0x000e2e0000002100 */
[----:B------:R-:W0:Y:S01]  /*0020*/  S2UR UR4, SR_CTAID.X ;  /* 0x00000000000479c3 */ /* 0x000e220000002500 */
[----:B------:R-:W1:Y:S07]  /*0030*/  LDCU UR5, c[0x0][0x390] ;  /* 0x00007200ff0577ac */ /* 0x000e6e0008000800 */
[----:B------:R-:W0:Y:S02]  /*0040*/  LDC R3, c[0x0][0x360] ;  /* 0x0000d800ff037b82 */ /* 0x000e240000000800 */
[----:B0-----:R-:W-:-:S05]  /*0050*/  IMAD R3, R3, UR4, R15 ;  /* 0x0000000403037c24 */ /* 0x001fca000f8e020f */
[----:B-1----:R-:W-:-:S13]  /*0060*/  ISETP.GE.AND P0, PT, R3, UR5, PT ;  /* 0x0000000503007c0c */ /* 0x002fda000bf06270 */
[----:B------:R-:W-:Y:S05]  /*0070*/  @P0 EXIT ;  /* 0x000000000000094d */ /* 0x000fea0003800000 */
[----:B------:R-:W0:Y:S01]  /*0080*/  LDC R0, c[0x0][0x3b8] ;  /* 0x0000ee00ff007b82 */ /* 0x000e220000000800 */
[----:B------:R-:W1:Y:S07]  /*0090*/  LDCU.64 UR4, c[0x0][0x358] ;  /* 0x00006b00ff0477ac */ /* 0x000e6e0008000a00 */
[----:B------:R-:W2:Y:S08]  /*00a0*/  LDC.64 R8, c[0x0][0x380] ;  /* 0x0000e000ff087b82 */ /* 0x000eb00000000a00 */
[----:B------:R-:W3:Y:S01]  /*00b0*/  LDC.64 R10, c[0x0][0x388] ;  /* 0x0000e200ff0a7b82 */ /* 0x000ee20000000a00 */
[----:B0-----:R-:W-:-:S13]  /*00c0*/  ISETP.GE.U32.AND P0, PT, R15, R0, PT ;  /* 0x000000000f00720c */ /* 0x001fda0003f06070 */
[----:B------:R-:W0:Y:S08]  /*00d0*/  @!P0 LDC.64 R4, c[0x0][0x398] ;  /* 0x0000e600ff048b82 */ /* 0x000e300000000a00 */
[----:B------:R-:W4:Y:S01]  /*00e0*/  @!P0 LDC.64 R6, c[0x0][0x3a0] ;  /* 0x0000e800ff068b82 */ /* 0x000f220000000a00 */
[----:B0-----:R-:W-:-:S05]  /*00f0*/  @!P0 IMAD.WIDE.U32 R4, R15, 0x4, R4 ;  /* 0x000000040f048825 */ /* 0x001fca00078e0004 */
[----:B-1----:R0:W3:Y:S01]  /*0100*/  @!P0 LDG.E.CONSTANT R12, desc[UR4][R4.64] ;  /* 0x00000004040c8981 */ /* 0x0020e2000c1e9900 */
[----:B----4-:R-:W-:-:S06]  /*0110*/  @!P0 IMAD.WIDE.U32 R6, R15, 0x4, R6 ;  /* 0x000000040f068825 */ /* 0x010fcc00078e0006 */
[----:B------:R-:W4:Y:S01]  /*0120*/  @!P0 LDG.E.CONSTANT R6, desc[UR4][R6.64] ;  /* 0x0000000406068981 */ /* 0x000f22000c1e9900 */
[----:B------:R-:W1:Y:S01]  /*0130*/  @!P0 S2R R14, SR_CgaCtaId ;  /* 0x00000000000e8919 */ /* 0x000e620000008800 */
[----:B------:R-:W-:Y:S01]  /*0140*/  @!P0 MOV R13, 0x400 ;  /* 0x00000400000d8802 */ /* 0x000fe20000000f00 */
[----:B--2---:R-:W-:-:S04]  /*0150*/  IMAD.WIDE R8, R3, 0x4, R8 ;  /* 0x0000000403087825 */ /* 0x004fc800078e0208 */
[----:B---3--:R-:W-:Y:S01]  /*0160*/  IMAD.WIDE R10, R3, 0x4, R10 ;  /* 0x00000004030a7825 */ /* 0x008fe200078e020a */
[----:B------:R2:W5:Y:S01]  /*0170*/  LDG.E.CONSTANT R2, desc[UR4][R8.64] ;  /* 0x0000000408027981 */ /* 0x000562000c1e9900 */
[----:B0-----:R-:W-:-:S03]  /*0180*/  CS2R R4, SRZ ;  /* 0x0000000000047805 */ /* 0x001fc6000001ff00 */
[----:B------:R2:W5:Y:S01]  /*0190*/  LDG.E.CONSTANT R3, desc[UR4][R10.64] ;  /* 0x000000040a037981 */ /* 0x000562000c1e9900 */
[----:B-1----:R-:W-:-:S05]  /*01a0*/  @!P0 LEA R13, R14, R13, 0x18 ;  /* 0x0000000d0e0d8211 */ /* 0x002fca00078ec0ff */
[----:B------:R-:W-:-:S05]  /*01b0*/  @!P0 IMAD R13, R15, 0x4, R13 ;  /* 0x000000040f0d8824 */ /* 0x000fca00078e020d */
[C---:B------:R-:W-:Y:S01]  /*01c0*/  @!P0 LEA R15, R0.reuse, R13, 0x2 ;  /* 0x0000000d000f8211 */ /* 0x040fe200078e10ff */
[----:B------:R2:W-:Y:S04]  /*01d0*/  @!P0 STS [R13], R12 ;  /* 0x0000000c0d008388 */ /* 0x0005e80000000800 */
[----:B----4-:R2:W-:Y:S01]  /*01e0*/  @!P0 STS [R15], R6 ;  /* 0x000000060f008388 */ /* 0x0105e20000000800 */
[----:B------:R-:W-:Y:S01]  /*01f0*/  BAR.SYNC.DEFER_BLOCKING 0x0 ;  /* 0x0000000000007b1d */ /* 0x000fe20000010000 */
[----:B------:R-:W-:-:S13]  /*0200*/  ISETP.GE.AND P0, PT, R0, 0x1, PT ;  /* 0x000000010000780c */ /* 0x000fda0003f06270 */
[----:B--2---:R-:W-:Y:S05]  /*0210*/  @!P0 BRA `(.L_x_16) ;  /* 0x0000000800b88947 */ /* 0x004fea0003800000 */
[C---:B------:R-:W-:Y:S01]  /*0220*/  ISETP.GE.U32.AND P1, PT, R0.reuse, 0x8, PT ;  /* 0x000000080000780c */ /* 0x040fe20003f26070 */
[----:B------:R-:W-:Y:S01]  /*0230*/  IMAD.MOV.U32 R14, RZ, RZ, 0x7f7fffff ;  /* 0x7f7fffffff0e7424 */ /* 0x000fe200078e00ff */
[----:B------:R-:W-:Y:S02]  /*0240*/  LOP3.LUT R23, R0, 0x7, RZ, 0xc0, !PT ;  /* 0x0000000700177812 */ /* 0x000fe400078ec0ff */
[----:B------:R-:W-:Y:S02]  /*0250*/  CS2R R12, SRZ ;  /* 0x00000000000c7805 */ /* 0x000fe4000001ff00 */
[----:B------:R-:W-:-:S07]  /*0260*/  ISETP.NE.AND P0, PT, R23, RZ, PT ;  /* 0x000000ff1700720c */ /* 0x000fce0003f05270 */
[----:B------:R-:W-:Y:S06]  /*0270*/  @!P1 BRA `(.L_x_17) ;  /* 0x00000004003c9947 */ /* 0x000fec0003800000 */
[----:B------:R-:W0:Y:S01]  /*0280*/  S2R R5, SR_CgaCtaId ;  /* 0x0000000000057919 */ /* 0x000e220000008800 */
[----:B------:R-:W-:Y:S01]  /*0290*/  MOV R4, 0x400 ;  /* 0x0000040000047802 */ /* 0x000fe20000000f00 */
[----:B------:R-:W-:Y:S01]  /*02a0*/  HFMA2 R13, -RZ, RZ, 0, 0 ;  /* 0x00000000ff0d7431 */ /* 0x000fe200000001ff */
[----:B------:R-:W-:Y:S01]  /*02b0*/  LOP3.LUT R12, R0, 0x7ffffff8, RZ, 0xc0, !PT ;  /* 0x7ffffff8000c7812 */ /* 0x000fe200078ec0ff */
[----:B------:R-:W-:Y:S01]  /*02c0*/  IMAD.MOV.U32 R15, RZ, RZ, RZ ;  /* 0x000000ffff0f7224 */ /* 0x000fe200078e00ff */
[----:B------:R-:W-:Y:S02]  /*02d0*/  MOV R14, 0x7f7fffff ;  /* 0x7f7fffff000e7802 */ /* 0x000fe40000000f00 */
[----:B0-----:R-:W-:-:S05]  /*02e0*/  LEA R4, R5, R4, 0x18 ;  /* 0x0000000405047211 */ /* 0x001fca00078ec0ff */
[----:B------:R-:W-:-:S07]  /*02f0*/  VIADD R17, R4, 0x10 ;  /* 0x0000001004117836 */ /* 0x000fce0000000000 */
.L_x_18:
[----:B------:R-:W-:Y:S01]  /*0300*/  LEA R19, R0, R17, 0x2 ;  /* 0x0000001100137211 */ /* 0x000fe200078e10ff */
[----:B------:R-:W0:Y:S04]  /*0310*/  LDS.128 R4, [R17+-0x10] ;  /* 0xfffff00011047984 */ /* 0x000e280000000c00 */
[----:B------:R-:W1:Y:S04]  /*0320*/  LDS R22, [R19+-0x10] ;  /* 0xfffff00013167984 */ /* 0x000e680000000800 */
[----:B------:R-:W2:Y:S04]  /*0330*/  LDS R24, [R19+-0xc] ;  /* 0xfffff40013187984 */ /* 0x000ea80000000800 */
[----:B------:R-:W-:Y:S04]  /*0340*/  LDS R20, [R19+-0x8] ;  /* 0xfffff80013147984 */ /* 0x000fe80000000800 */
[----:B------:R-:W3:Y:S04]  /*0350*/  LDS R18, [R19+-0x4] ;  /* 0xfffffc0013127984 */ /* 0x000ee80000000800 */
[----:B------:R-:W4:Y:S04]  /*0360*/  LDS R16, [R19] ;  /* 0x0000000013107984 */ /* 0x000f280000000800 */
[----:B------:R0:W4:Y:S02]  /*0370*/  LDS.128 R8, [R17] ;  /* 0x0000000011087984 */ /* 0x0001240000000c00 */
[----:B0-----:R-:W-:-:S02]  /*0380*/  VIADD R17, R17, 0x20 ;  /* 0x0000002011117836 */ /* 0x001fc40000000000 */
[C---:B-----5:R-:W-:Y:S01]  /*0390*/  FADD R21, R2.reuse, -R4 ;  /* 0x8000000402157221 */ /* 0x060fe20000000000 */
[C---:B------:R-:W-:Y:S01]  /*03a0*/  FADD R5, R2.reuse, -R5 ;  /* 0x8000000502057221 */ /* 0x040fe20000000000 */
[----:B------:R-:W0:Y:S01]  /*03b0*/  LDS R4, [R19+0x4] ;  /* 0x0000040013047984 */ /* 0x000e220000000800 */
[C---:B------:R-:W-:Y:S01]  /*03c0*/  FADD R6, R2.reuse, -R6 ;  /* 0x8000000602067221 */ /* 0x040fe20000000000 */
[----:B-1----:R-:W-:Y:S01]  /*03d0*/  FADD R22, R3, -R22 ;  /* 0x8000001603167221 */ /* 0x002fe20000000000 */
[----:B------:R-:W-:-:S03]  /*03e0*/  FADD R7, R2, -R7 ;  /* 0x8000000702077221 */ /* 0x000fc60000000000 */
[----:B------:R-:W-:Y:S01]  /*03f0*/  FMUL R22, R22, R22 ;  /* 0x0000001616167220 */ /* 0x000fe20000400000 */
[----:B--2---:R-:W-:-:S03]  /*0400*/  FADD R24, R3, -R24 ;  /* 0x8000001803187221 */ /* 0x004fc60000000000 */
[----:B------:R-:W-:Y:S01]  /*0410*/  FFMA R21, R21, R21, R22 ;  /* 0x0000001515157223 */ /* 0x000fe20000000016 */
[----:B------:R-:W-:Y:S01]  /*0420*/  FMUL R24, R24, R24 ;  /* 0x0000001818187220 */ /* 0x000fe20000400000 */
[----:B------:R-:W1:Y:S01]  /*0430*/  LDS R22, [R19+0x8] ;  /* 0x0000080013167984 */ /* 0x000e620000000800 */
[----:B---3--:R-:W-:Y:S02]  /*0440*/  FADD R18, R3, -R18 ;  /* 0x8000001203127221 */ /* 0x008fe40000000000 */
[----:B------:R-:W-:Y:S01]  /*0450*/  FSETP.GEU.AND P5, PT, R21, R14, PT ;  /* 0x0000000e1500720b */ /* 0x000fe20003fae000 */
[----:B------:R-:W-:Y:S01]  /*0460*/  FFMA R5, R5, R5, R24 ;  /* 0x0000000505057223 */ /* 0x000fe20000000018 */
[----:B------:R-:W-:Y:S01]  /*0470*/  FADD R24, R3, -R20 ;  /* 0x8000001403187221 */ /* 0x000fe20000000000 */
[----:B------:R-:W-:Y:S01]  /*0480*/  FMUL R18, R18, R18 ;  /* 0x0000001212127220 */ /* 0x000fe20000400000 */
[----:B------:R-:W2:Y:S01]  /*0490*/  LDS R20, [R19+0xc] ;  /* 0x00000c0013147984 */ /* 0x000ea20000000800 */
[----:B------:R-:W-:Y:S01]  /*04a0*/  FSEL R14, R21, R14, !P5 ;  /* 0x0000000e150e7208 */ /* 0x000fe20006800000 */
[----:B------:R-:W-:Y:S01]  /*04b0*/  FMUL R21, R24, R24 ;  /* 0x0000001818157220 */ /* 0x000fe20000400000 */
[----:B----4-:R-:W-:Y:S01]  /*04c0*/  FADD R16, R3, -R16 ;  /* 0x8000001003107221 */ /* 0x010fe20000000000 */
[----:B------:R-:W-:Y:S01]  /*04d0*/  FFMA R18, R7, R7, R18 ;  /* 0x0000000707127223 */ /* 0x000fe20000000012 */
[C---:B------:R-:W-:Y:S01]  /*04e0*/  FSETP.GEU.AND P6, PT, R5.reuse, R14, PT ;  /* 0x0000000e0500720b */ /* 0x040fe20003fce000 */
[----:B------:R-:W-:Y:S01]  /*04f0*/  FFMA R6, R6, R6, R21 ;  /* 0x0000000606067223 */ /* 0x000fe20000000015 */
[----:B------:R-:W-:Y:S01]  /*0500*/  FADD R8, R2, -R8 ;  /* 0x8000000802087221 */ /* 0x000fe20000000000 */
[----:B------:R-:W-:Y:S01]  /*0510*/  FMUL R7, R16, R16 ;  /* 0x0000001010077220 */ /* 0x000fe20000400000 */
[----:B------:R-:W-:Y:S01]  /*0520*/  FSEL R5, R5, R14, !P6 ;  /* 0x0000000e05057208 */ /* 0x000fe20007000000 */
[C---:B------:R-:W-:Y:S01]  /*0530*/  FADD R9, R2.reuse, -R9 ;  /* 0x8000000902097221 */ /* 0x040fe20000000000 */
[----:B------:R-:W-:Y:S01]  /*0540*/  FADD R10, R2, -R10 ;  /* 0x8000000a020a7221 */ /* 0x000fe20000000000 */
[----:B------:R-:W-:Y:S01]  /*0550*/  FFMA R8, R8, R8, R7 ;  /* 0x0000000808087223 */ /* 0x000fe20000000007 */
[----:B------:R-:W-:Y:S01]  /*0560*/  FSETP.GEU.AND P4, PT, R6, R5, PT ;  /* 0x000000050600720b */ /* 0x000fe20003f8e000 */
[----:B------:R-:W-:Y:S01]  /*0570*/  FADD R11, R2, -R11 ;  /* 0x8000000b020b7221 */ /* 0x000fe20000000000 */
[----:B------:R-:W-:-:S02]  /*0580*/  SEL R13, R15, R13, !P5 ;  /* 0x0000000d0f0d7207 */ /* 0x000fc40006800000 */
[----:B------:R-:W-:Y:S01]  /*0590*/  FSEL R5, R6, R5, !P4 ;  /* 0x0000000506057208 */ /* 0x000fe20006000000 */
[----:B------:R-:W-:-:S03]  /*05a0*/  @!P6 VIADD R13, R15, 0x1 ;  /* 0x000000010f0de836 */ /* 0x000fc60000000000 */
[----:B------:R-:W-:Y:S01]  /*05b0*/  FSETP.GEU.AND P3, PT, R18, R5, PT ;  /* 0x000000051200720b */ /* 0x000fe20003f6e000 */
[----:B0-----:R-:W-:-:S03]  /*05c0*/  FADD R4, R3, -R4 ;  /* 0x8000000403047221 */ /* 0x001fc60000000000 */
[----:B------:R-:W-:Y:S01]  /*05d0*/  FSEL R5, R18, R5, !P3 ;  /* 0x0000000512057208 */ /* 0x000fe20005800000 */
[----:B------:R-:W-:Y:S01]  /*05e0*/  FMUL R4, R4, R4 ;  /* 0x0000000404047220 */ /* 0x000fe20000400000 */
[----:B------:R-:W-:Y:S02]  /*05f0*/  @!P4 IADD3 R13, PT, PT, R15, 0x2, RZ ;  /* 0x000000020f0dc810 */ /* 0x000fe40007ffe0ff */
[C---:B------:R-:W-:Y:S01]  /*0600*/  FSETP.GEU.AND P1, PT, R8.reuse, R5, PT ;  /* 0x000000050800720b */ /* 0x040fe20003f2e000 */
[----:B------:R-:W-:Y:S01]  /*0610*/  FFMA R4, R9, R9, R4 ;  /* 0x0000000909047223 */ /* 0x000fe20000000004 */
[----:B-1----:R-:W-:Y:S02]  /*0620*/  FADD R22, R3, -R22 ;  /* 0x8000001603167221 */ /* 0x002fe40000000000 */
[----:B------:R-:W-:Y:S01]  /*0630*/  FSEL R5, R8, R5, !P1 ;  /* 0x0000000508057208 */ /* 0x000fe20004800000 */
[----:B------:R-:W-:Y:S02]  /*0640*/  @!P3 VIADD R13, R15, 0x3 ;  /* 0x000000030f0db836 */ /* 0x000fe40000000000 */
[----:B------:R-:W-:Y:S01]  /*0650*/  FMUL R7, R22, R22 ;  /* 0x0000001616077220 */ /* 0x000fe20000400000 */
[----:B------:R-:W-:Y:S01]  /*0660*/  FSETP.GEU.AND P2, PT, R4, R5, PT ;  /* 0x000000050400720b */ /* 0x000fe20003f4e000 */
[----:B--2---:R-:W-:-:S02]  /*0670*/  FADD R20, R3, -R20 ;  /* 0x8000001403147221 */ /* 0x004fc40000000000 */
[----:B------:R-:W-:Y:S01]  /*0680*/  FFMA R7, R10, R10, R7 ;  /* 0x0000000a0a077223 */ /* 0x000fe20000000007 */
[----:B------:R-:W-:Y:S01]  /*0690*/  FSEL R4, R4, R5, !P2 ;  /* 0x0000000504047208 */ /* 0x000fe20005000000 */
[----:B------:R-:W-:Y:S01]  /*06a0*/  FMUL R20, R20, R20 ;  /* 0x0000001414147220 */ /* 0x000fe20000400000 */
[----:B------:R-:W-:Y:S02]  /*06b0*/  @!P1 IADD3 R13, PT, PT, R15, 0x4, RZ ;  /* 0x000000040f0d9810 */ /* 0x000fe40007ffe0ff */
[----:B------:R-:W-:Y:S01]  /*06c0*/  FSETP.GEU.AND P5, PT, R7, R4, PT ;  /* 0x000000040700720b */ /* 0x000fe20003fae000 */
[----:B------:R-:W-:-:S03]  /*06d0*/  FFMA R11, R11, R11, R20 ;  /* 0x0000000b0b0b7223 */ /* 0x000fc60000000014 */
[----:B------:R-:W-:Y:S01]  /*06e0*/  FSEL R4, R7, R4, !P5 ;  /* 0x0000000407047208 */ /* 0x000fe20006800000 */
[----:B------:R-:W-:-:S03]  /*06f0*/  @!P2 VIADD R13, R15, 0x5 ;  /* 0x000000050f0da836 */ /* 0x000fc60000000000 */
[----:B------:R-:W-:-:S04]  /*0700*/  FSETP.GEU.AND P3, PT, R11, R4, PT ;  /* 0x000000040b00720b */ /* 0x000fc80003f6e000 */
[----:B------:R-:W-:Y:S02]  /*0710*/  FSEL R14, R11, R4, !P3 ;  /* 0x000000040b0e7208 */ /* 0x000fe40005800000 */
[----:B------:R-:W-:-:S07]  /*0720*/  @!P5 IADD3 R13, PT, PT, R15, 0x6, RZ ;  /* 0x000000060f0dd810 */ /* 0x000fce0007ffe0ff */
[C---:B------:R-:W-:Y:S01]  /*0730*/  @!P3 VIADD R13, R15.reuse, 0x7 ;  /* 0x000000070f0db836 */ /* 0x040fe20000000000 */
[----:B------:R-:W-:-:S04]  /*0740*/  IADD3 R15, PT, PT, R15, 0x8, RZ ;  /* 0x000000080f0f7810 */ /* 0x000fc80007ffe0ff */
[----:B------:R-:W-:-:S13]  /*0750*/  ISETP.NE.AND P1, PT, R15, R12, PT ;  /* 0x0000000c0f00720c */ /* 0x000fda0003f25270 */
[----:B------:R-:W-:Y:S05]  /*0760*/  @P1 BRA `(.L_x_18) ;  /* 0xfffffff800e41947 */ /* 0x000fea000383ffff */
.L_x_17:
[----:B------:R-:W-:Y:S05]  /*0770*/  @!P0 BRA `(.L_x_19) ;  /* 0x0000000400588947 */ /* 0x000fea0003800000 */
[----:B------:R-:W-:Y:S02]  /*0780*/  ISETP.GE.U32.AND P0, PT, R23, 0x4, PT ;  /* 0x000000041700780c */ /* 0x000fe40003f06070 */
[----:B------:R-:W-:-:S04]  /*0790*/  LOP3.LUT R15, R0, 0x3, RZ, 0xc0, !PT ;  /* 0x00000003000f7812 */ /* 0x000fc800078ec0ff */
[----:B------:R-:W-:-:S07]  /*07a0*/  ISETP.NE.AND P4, PT, R15, RZ, PT ;  /* 0x000000ff0f00720c */ /* 0x000fce0003f85270 */
[----:B------:R-:W-:Y:S06]  /*07b0*/  @!P0 BRA `(.L_x_20) ;  /* 0x0000000000a08947 */ /* 0x000fec0003800000 */
[----:B------:R-:W0:Y:S01]  /*07c0*/  S2R R5, SR_CgaCtaId ;  /* 0x0000000000057919 */ /* 0x000e220000008800 */
[----:B------:R-:W-:-:S04]  /*07d0*/  MOV R4, 0x400 ;  /* 0x0000040000047802 */ /* 0x000fc80000000f00 */
[----:B0-----:R-:W-:-:S04]  /*07e0*/  LEA R5, R5, R4, 0x18 ;  /* 0x0000000405057211 */ /* 0x001fc800078ec0ff */
[----:B------:R-:W-:-:S05]  /*07f0*/  LEA R9, R12, R5, 0x2 ;  /* 0x000000050c097211 */ /* 0x000fca00078e10ff */
[----:B------:R-:W-:Y:S01]  /*0800*/  IMAD R8, R0, 0x4, R9 ;  /* 0x0000000400087824 */ /* 0x000fe200078e0209 */
[----:B------:R-:W0:Y:S04]  /*0810*/  LDS.64 R4, [R9] ;  /* 0x0000000009047984 */ /* 0x000e280000000a00 */
[----:B------:R-:W1:Y:S04]  /*0820*/  LDS R10, [R8] ;  /* 0x00000000080a7984 */ /* 0x000e680000000800 */
[----:B------:R-:W2:Y:S04]  /*0830*/  LDS R16, [R8+0x4] ;  /* 0x0000040008107984 */ /* 0x000ea80000000800 */
[----:B------:R-:W3:Y:S04]  /*0840*/  LDS R18, [R8+0x8] ;  /* 0x0000080008127984 */ /* 0x000ee80000000800 */
[----:B------:R-:W4:Y:S04]  /*0850*/  LDS.64 R6, [R9+0x8] ;  /* 0x0000080009067984 */ /* 0x000f280000000a00 */
[----:B------:R-:W4:Y:S01]  /*0860*/  LDS R20, [R8+0xc] ;  /* 0x00000c0008147984 */ /* 0x000f220000000800 */
[C---:B0----5:R-:W-:Y:S01]  /*0870*/  FADD R4, R2.reuse, -R4 ;  /* 0x8000000402047221 */ /* 0x061fe20000000000 */
[----:B------:R-:W-:Y:S01]  /*0880*/  FADD R5, R2, -R5 ;  /* 0x8000000502057221 */ /* 0x000fe20000000000 */
[----:B-1----:R-:W-:-:S04]  /*0890*/  FADD R10, R3, -R10 ;  /* 0x8000000a030a7221 */ /* 0x002fc80000000000 */
[----:B------:R-:W-:Y:S01]  /*08a0*/  FMUL R11, R10, R10 ;  /* 0x0000000a0a0b7220 */ /* 0x000fe20000400000 */
[----:B--2---:R-:W-:-:S03]  /*08b0*/  FADD R16, R3, -R16 ;  /* 0x8000001003107221 */ /* 0x004fc60000000000 */
[----:B------:R-:W-:Y:S01]  /*08c0*/  FFMA R11, R4, R4, R11 ;  /* 0x00000004040b7223 */ /* 0x000fe2000000000b */
[----:B------:R-:W-:Y:S01]  /*08d0*/  FMUL R16, R16, R16 ;  /* 0x0000001010107220 */ /* 0x000fe20000400000 */
[----:B---3--:R-:W-:Y:S01]  /*08e0*/  FADD R18, R3, -R18 ;  /* 0x8000001203127221 */ /* 0x008fe20000000000 */
[----:B----4-:R-:W-:Y:S02]  /*08f0*/  FADD R6, R2, -R6 ;  /* 0x8000000602067221 */ /* 0x010fe40000000000 */
[----:B------:R-:W-:Y:S01]  /*0900*/  FSETP.GEU.AND P0, PT, R11, R14, PT ;  /* 0x0000000e0b00720b */ /* 0x000fe20003f0e000 */
[----:B------:R-:W-:Y:S01]  /*0910*/  FFMA R16, R5, R5, R16 ;  /* 0x0000000505107223 */ /* 0x000fe20000000010 */
[----:B------:R-:W-:Y:S01]  /*0920*/  FMUL R5, R18, R18 ;  /* 0x0000001212057220 */ /* 0x000fe20000400000 */
[----:B------:R-:W-:Y:S01]  /*0930*/  FADD R20, R3, -R20 ;  /* 0x8000001403147221 */ /* 0x000fe20000000000 */
[----:B------:R-:W-:Y:S01]  /*0940*/  FSEL R11, R11, R14, !P0 ;  /* 0x0000000e0b0b7208 */ /* 0x000fe20004000000 */
[----:B------:R-:W-:Y:S01]  /*0950*/  FADD R7, R2, -R7 ;  /* 0x8000000702077221 */ /* 0x000fe20000000000 */
[----:B------:R-:W-:Y:S01]  /*0960*/  FFMA R6, R6, R6, R5 ;  /* 0x0000000606067223 */ /* 0x000fe20000000005 */
[----:B------:R-:W-:Y:S01]  /*0970*/  FMUL R20, R20, R20 ;  /* 0x0000001414147220 */ /* 0x000fe20000400000 */
[----:B------:R-:W-:-:S02]  /*0980*/  FSETP.GEU.AND P1, PT, R16, R11, PT ;  /* 0x0000000b1000720b */ /* 0x000fc40003f2e000 */
[----:B------:R-:W-:Y:S01]  /*0990*/  SEL R13, R12, R13, !P0 ;  /* 0x0000000d0c0d7207 */ /* 0x000fe20004000000 */
[----:B------:R-:W-:Y:S01]  /*09a0*/  FFMA R7, R7, R7, R20 ;  /* 0x0000000707077223 */ /* 0x000fe20000000014 */
[----:B------:R-:W-:-:S04]  /*09b0*/  FSEL R11, R16, R11, !P1 ;  /* 0x0000000b100b7208 */ /* 0x000fc80004800000 */
[----:B------:R-:W-:-:S04]  /*09c0*/  FSETP.GEU.AND P2, PT, R6, R11, PT ;  /* 0x0000000b0600720b */ /* 0x000fc80003f4e000 */
[----:B------:R-:W-:Y:S02]  /*09d0*/  FSEL R6, R6, R11, !P2 ;  /* 0x0000000b06067208 */ /* 0x000fe40005000000 */
[----:B------:R-:W-:Y:S02]  /*09e0*/  @!P1 IADD3 R13, PT, PT, R12, 0x1, RZ ;  /* 0x000000010c0d9810 */ /* 0x000fe40007ffe0ff */
[----:B------:R-:W-:-:S04]  /*09f0*/  FSETP.GEU.AND P3, PT, R7, R6, PT ;  /* 0x000000060700720b */ /* 0x000fc80003f6e000 */
[----:B------:R-:W-:Y:S01]  /*0a00*/  FSEL R14, R7, R6, !P3 ;  /* 0x00000006070e7208 */ /* 0x000fe20005800000 */
[----:B------:R-:W-:-:S08]  /*0a10*/  @!P2 VIADD R13, R12, 0x2 ;  /* 0x000000020c0da836 */ /* 0x000fd00000000000 */
[C---:B------:R-:W-:Y:S01]  /*0a20*/  @!P3 IADD3 R13, PT, PT, R12.reuse, 0x3, RZ ;  /* 0x000000030c0db810 */ /* 0x040fe20007ffe0ff */
[----:B------:R-:W-:-:S07]  /*0a30*/  VIADD R12, R12, 0x4 ;  /* 0x000000040c0c7836 */ /* 0x000fce0000000000 */
.L_x_20:
[----:B------:R-:W-:Y:S05]  /*0a40*/  @!P4 BRA `(.L_x_19) ;  /* 0x0000000000a4c947 */ /* 0x000fea0003800000 */
[----:B------:R-:W-:Y:S02]  /*0a50*/  ISETP.NE.AND P0, PT, R15, 0x1, PT ;  /* 0x000000010f00780c */ /* 0x000fe40003f05270 */
[----:B------:R-:W-:-:S04]  /*0a60*/  LOP3.LUT R4, R0, 0x1, RZ, 0xc0, !PT ;  /* 0x0000000100047812 */ /* 0x000fc800078ec0ff */
[----:B------:R-:W-:-:S07]  /*0a70*/  ISETP.NE.U32.AND P1, PT, R4, 0x1, PT ;  /* 0x000000010400780c */ /* 0x000fce0003f25070 */
[----:B------:R-:W-:Y:S06]  /*0a80*/  @!P0 BRA `(.L_x_21) ;  /* 0x00000000005c8947 */ /* 0x000fec0003800000 */
[----:B------:R-:W0:Y:S01]  /*0a90*/  S2R R5, SR_CgaCtaId ;  /* 0x0000000000057919 */ /* 0x000e220000008800 */
[----:B------:R-:W-:-:S04]  /*0aa0*/  MOV R4, 0x400 ;  /* 0x0000040000047802 */ /* 0x000fc80000000f00 */
[----:B0-----:R-:W-:-:S04]  /*0ab0*/  LEA R5, R5, R4, 0x18 ;  /* 0x0000000405057211 */ /* 0x001fc800078ec0ff */
[----:B------:R-:W-:-:S05]  /*0ac0*/  LEA R5, R12, R5, 0x2 ;  /* 0x000000050c057211 */ /* 0x000fca00078e10ff */
[----:B------:R-:W-:Y:S02]  /*0ad0*/  IMAD R6, R0, 0x4, R5 ;  /* 0x0000000400067824 */ /* 0x000fe400078e0205 */
[----:B------:R-:W0:Y:S04]  /*0ae0*/  LDS.64 R4, [R5] ;  /* 0x0000000005047984 */ /* 0x000e280000000a00 */
[----:B------:R-:W1:Y:S04]  /*0af0*/  LDS R8, [R6] ;  /* 0x0000000006087984 */ /* 0x000e680000000800 */
[----:B------:R-:W2:Y:S01]  /*0b00*/  LDS R10, [R6+0x4] ;  /* 0x00000400060a7984 */ /* 0x000ea20000000800 */
[----:B0----5:R-:W-:Y:S01]  /*0b10*/  FADD R4, R2, -R4 ;  /* 0x8000000402047221 */ /* 0x021fe20000000000 */
[----:B-1----:R-:W-:-:S04]  /*0b20*/  FADD R8, R3, -R8 ;  /* 0x8000000803087221 */ /* 0x002fc80000000000 */
[----:B------:R-:W-:Y:S01]  /*0b30*/  FMUL R7, R8, R8 ;  /* 0x0000000808077220 */ /* 0x000fe20000400000 */
[----:B--2---:R-:W-:-:S03]  /*0b40*/  FADD R10, R3, -R10 ;  /* 0x8000000a030a7221 */ /* 0x004fc60000000000 */
[----:B------:R-:W-:Y:S01]  /*0b50*/  FFMA R7, R4, R4, R7 ;  /* 0x0000000404077223 */ /* 0x000fe20000000007 */
[----:B------:R-:W-:Y:S01]  /*0b60*/  FADD R4, R2, -R5 ;  /* 0x8000000502047221 */ /* 0x000fe20000000000 */
[----:B------:R-:W-:-:S03]  /*0b70*/  FMUL R9, R10, R10 ;  /* 0x0000000a0a097220 */ /* 0x000fc60000400000 */
[----:B------:R-:W-:Y:S01]  /*0b80*/  FSETP.GEU.AND P0, PT, R7, R14, PT ;  /* 0x0000000e0700720b */ /* 0x000fe20003f0e000 */
[----:B------:R-:W-:-:S03]  /*0b90*/  FFMA R9, R4, R4, R9 ;  /* 0x0000000404097223 */ /* 0x000fc60000000009 */
[----:B------:R-:W-:Y:S02]  /*0ba0*/  FSEL R14, R7, R14, !P0 ;  /* 0x0000000e070e7208 */ /* 0x000fe40004000000 */
[----:B------:R-:W-:Y:S02]  /*0bb0*/  SEL R13, R12, R13, !P0 ;  /* 0x0000000d0c0d7207 */ /* 0x000fe40004000000 */
[----:B------:R-:W-:-:S04]  /*0bc0*/  FSETP.GEU.AND P2, PT, R9, R14, PT ;  /* 0x0000000e0900720b */ /* 0x000fc80003f4e000 */
[----:B------:R-:W-:-:S09]  /*0bd0*/  FSEL R14, R9, R14, !P2 ;  /* 0x0000000e090e7208 */ /* 0x000fd20005000000 */
[C---:B------:R-:W-:Y:S01]  /*0be0*/  @!P2 IADD3 R13, PT, PT, R12.reuse, 0x1, RZ ;  /* 0x000000010c0da810 */ /* 0x040fe20007ffe0ff */
[----:B------:R-:W-:-:S07]  /*0bf0*/  VIADD R12, R12, 0x2 ;  /* 0x000000020c0c7836 */ /* 0x000fce0000000000 */
.L_x_21:
[----:B------:R-:W-:Y:S05]  /*0c00*/  @P1 BRA `(.L_x_19) ;  /* 0x0000000000341947 */ /* 0x000fea0003800000 */
[----:B------:R-:W0:Y:S01]  /*0c10*/  S2R R5, SR_CgaCtaId ;  /* 0x0000000000057919 */ /* 0x000e220000008800 */
[----:B------:R-:W-:-:S04]  /*0c20*/  MOV R4, 0x400 ;  /* 0x0000040000047802 */ /* 0x000fc80000000f00 */
[----:B0-----:R-:W-:-:S04]  /*0c30*/  LEA R5, R5, R4, 0x18 ;  /* 0x0000000405057211 */ /* 0x001fc800078ec0ff */
[----:B------:R-:W-:-:S05]  /*0c40*/  LEA R5, R12, R5, 0x2 ;  /* 0x000000050c057211 */ /* 0x000fca00078e10ff */
[----:B------:R-:W-:Y:S02]  /*0c50*/  IMAD R0, R0, 0x4, R5 ;  /* 0x0000000400007824 */ /* 0x000fe400078e0205 */
[----:B------:R-:W0:Y:S04]  /*0c60*/  LDS R5, [R5] ;  /* 0x0000000005057984 */ /* 0x000e280000000800 */
[----:B------:R-:W1:Y:S01]  /*0c70*/  LDS R0, [R0] ;  /* 0x0000000000007984 */ /* 0x000e620000000800 */
[----:B0----5:R-:W-:Y:S01]  /*0c80*/  FADD R4, R2, -R5 ;  /* 0x8000000502047221 */ /* 0x021fe20000000000 */
[----:B-1----:R-:W-:-:S04]  /*0c90*/  FADD R6, R3, -R0 ;  /* 0x8000000003067221 */ /* 0x002fc80000000000 */
[----:B------:R-:W-:-:S04]  /*0ca0*/  FMUL R7, R6, R6 ;  /* 0x0000000606077220 */ /* 0x000fc80000400000 */
[----:B------:R-:W-:-:S05]  /*0cb0*/  FFMA R7, R4, R4, R7 ;  /* 0x0000000404077223 */ /* 0x000fca0000000007 */
[----:B------:R-:W-:-:S04]  /*0cc0*/  FSETP.GEU.AND P0, PT, R7, R14, PT ;  /* 0x0000000e0700720b */ /* 0x000fc80003f0e000 */
[----:B------:R-:W-:-:S09]  /*0cd0*/  SEL R13, R12, R13, !P0 ;  /* 0x0000000d0c0d7207 */ /* 0x000fd20004000000 */
.L_x_19:
[----:B------:R-:W-:Y:S01]  /*0ce0*/  MOV R4, R13 ;  /* 0x0000000d00047202 */ /* 0x000fe20000000f00 */
[----:B------:R-:W-:-:S07]  /*0cf0*/  IMAD.MOV.U32 R5, RZ, RZ, RZ ;  /* 0x000000ffff057224 */ /* 0x000fce00078e00ff */
.L_x_16:
[----:B------:R-:W0:Y:S01]  /*0d00*/  LDCU.64 UR6, c[0x0][0x3a8] ;  /* 0x00007500ff0677ac */ /* 0x000e220008000a00 */
[C---:B------:R-:W-:Y:S01]  /*0d10*/  SHF.L.U32 R8, R4.reuse, 0x2, RZ ;  /* 0x0000000204087819 */ /* 0x040fe200000006ff */
[----:B------:R-:W-:Y:S01]  /*0d20*/  IMAD.MOV.U32 R11, RZ, RZ, 0x1 ;  /* 0x00000001ff0b7424 */ /* 0x000fe200078e00ff */
[----:B------:R-:W-:Y:S01]  /*0d30*/  SHF.L.U64.HI R0, R4, 0x2, R5 ;  /* 0x0000000204007819 */ /* 0x000fe20000010205 */
[----:B------:R-:W1:Y:S01]  /*0d40*/  LDCU.64 UR8, c[0x0][0x3b0] ;  /* 0x00007600ff0877ac */ /* 0x000e620008000a00 */
[----:B------:R-:W2:Y:S01]  /*0d50*/  LDCU.64 UR10, c[0x0][0x3c0] ;  /* 0x00007800ff0a77ac */ /* 0x000ea20008000a00 */
[C---:B0-----:R-:W-:Y:S02]  /*0d60*/  IADD3 R4, P0, PT, R8.reuse, UR6, RZ ;  /* 0x0000000608047c10 */ /* 0x041fe4000ff1e0ff */
[----:B-1----:R-:W-:Y:S02]  /*0d70*/  IADD3 R6, P1, PT, R8, UR8, RZ ;  /* 0x0000000808067c10 */ /* 0x002fe4000ff3e0ff */
[----:B------:R-:W-:-:S02]  /*0d80*/  IADD3.X R5, PT, PT, R0, UR7, RZ, P0, !PT ;  /* 0x0000000700057c10 */ /* 0x000fc400087fe4ff */
[----:B--2---:R-:W-:Y:S02]  /*0d90*/  IADD3 R8, P2, PT, R8, UR10, RZ ;  /* 0x0000000a08087c10 */ /* 0x004fe4000ff5e0ff */
[C---:B------:R-:W-:Y:S01]  /*0da0*/  IADD3.X R7, PT, PT, R0.reuse, UR9, RZ, P1, !PT ;  /* 0x0000000900077c10 */ /* 0x040fe20008ffe4ff */
[----:B-----5:R-:W-:Y:S01]  /*0db0*/  REDG.E.ADD.F32.FTZ.RN.STRONG.GPU desc[UR4][R4.64], R2 ;  /* 0x00000002040079a6 */ /* 0x020fe2000c12f304 */
[----:B------:R-:W-:-:S03]  /*0dc0*/  IADD3.X R9, PT, PT, R0, UR11, RZ, P2, !PT ;  /* 0x0000000b00097c10 */ /* 0x000fc600097fe4ff */
[----:B------:R-:W-:Y:S04]  /*0dd0*/  REDG.E.ADD.F32.FTZ.RN.STRONG.GPU desc[UR4][R6.64], R3 ;  /* 0x00000003060079a6 */ /* 0x000fe8000c12f304 */
[----:B------:R-:W-:Y:S01]  /*0de0*/  REDG.E.ADD.STRONG.GPU desc[UR4][R8.64], R11 ;  /* 0x0000000b0800798e */ /* 0x000fe2000c12e104 */
[----:B------:R-:W-:Y:S05]  /*0df0*/  EXIT ;  /* 0x000000000000794d */ /* 0x000fea0003800000 */
.L_x_22:
        /* <DEDUP_REMOVED lines=16> */
.L_x_25:


//--------------------- .nv.shared._Z27compute_new_means_and_resetPfS_S_S_Pi --------------------------
	.section	.nv.shared._Z27compute_new_means_and_resetPfS_S_S_Pi,"aw",@nobits
	.sectionflags	@""
	.align	16
	.zero		1024


//--------------------- .nv.shared.reserved.0     --------------------------
	.section	.nv.shared.reserved.0,"aw",@nobits
	.weak		__nv_reservedSMEM_offset_0_alias
	.size		__nv_reservedSMEM_offset_0_alias, 0, 64
	.other		__nv_reservedSMEM_offset_0_alias,@"STO_CUDA_RESERVED_SHARED STV_DEFAULT"
__nv_reservedSMEM_offset_0_alias:
	.zero		0
	.zero		64


//--------------------- .nv.shared._Z15assign_clustersPKfS0_iS0_S0_PfS1_iPi --------------------------
	.section	.nv.shared._Z15assign_clustersPKfS0_iS0_S0_PfS1_iPi,"aw",@nobits
	.sectionflags	@""
	.align	16
	.zero		1024


//--------------------- .nv.constant0._Z27compute_new_means_and_resetPfS_S_S_Pi --------------------------
	.section	.nv.constant0._Z27compute_new_means_and_resetPfS_S_S_Pi,"a",@progbits
	.sectionflags	@""
	.align	4
.nv.constant0._Z27compute_new_means_and_resetPfS_S_S_Pi:
	.zero		936


//--------------------- .nv.constant0._Z15assign_clustersPKfS0_iS0_S0_PfS1_iPi --------------------------
	.section	.nv.constant0._Z15assign_clustersPKfS0_iS0_S0_PfS1_iPi,"a",@progbits
	.sectionflags	@""
	.align	4
.nv.constant0._Z15assign_clustersPKfS0_iS0_S0_PfS1_iPi:
	.zero		968


//--------------------- SYMBOLS --------------------------

	.type		.nv.reservedSmem.offset0,@object
	.size		.nv.reservedSmem.offset0,0x4
	.type		.nv.reservedSmem.cap,@object
	.size		.nv.reservedSmem.cap,0x4
